	.target	sm_100a

	.elftype	@"ET_EXEC"


//--------------------- .note.nv.tkinfo           --------------------------
	.section	.note.nv.tkinfo,"",@"SHT_NOTE"
	.sectionflags	@"SHF_NOTE_NV_TKINFO"
	.tkinfo
        /*0018*/ 	.word	0x00000002
        /*0030*/ 	.string	""
        /*0030*/ 	.string	"ptxas"
        /*0030*/ 	.string	"Cuda compilation tools, release 13.0, V13.0.88"
        /*0030*/ 	.string	"Build cuda_13.0.r13.0/compiler.36424714_0"
        /*0030*/ 	.string	"-arch sm_100a -m 64 "



//--------------------- .note.nv.cuinfo           --------------------------
	.section	.note.nv.cuinfo,"",@"SHT_NOTE"
	.sectionflags	@"SHF_NOTE_NV_CUINFO"
        /*0018*/ 	.short	0x0002
        /*001a*/ 	.short	0x0064
        /*001c*/ 	.short	0x0082
	.zero		2


//--------------------- .nv.info                  --------------------------
	.section	.nv.info,"",@"SHT_CUDA_INFO"
	.align	4


	//----- nvinfo : EIATTR_REGCOUNT
	.align		4
        /*0000*/ 	.byte	0x04, 0x2f
        /*0002*/ 	.short	(.L_19 - .L_18)
	.align		4
.L_18:
        /*0004*/ 	.word	index@(_ZN7cutlass13device_kernelINS_4gemm6kernel13GemmUniversalIN4cute5tupleIJiiiiEEENS1_10collective13CollectiveMmaINS1_35MainloopSm100TmaUmmaWarpSpecializedILi3ELi2ELi4ENS5_IJNS4_1CILi1EEESB_SB_EEEEENS5_IJNSA_ILi64EEENSA_ILi160EEENSA_ILi256EEEEEENS_12float_e4m3_tENS5_IJlSB_lEEESI_SJ_NS4_8TiledMMAINS4_8MMA_AtomIJNS4_10MMA_TraitsINS4_19SM100_MMA_F8F6F4_SSEJSI_SI_fSE_SF_NS4_17integral_constantINS4_4UMMA5MajorELSQ_0EEESR_NSO_INSP_7ScaleInELSS_0EEEST_EEEEEENS4_6LayoutISC_NS5_IJNSA_ILi0EEESX_SX_EEEEENS5_IJNS4_10UnderscoreES10_S10_EEEEENS4_13SM90_TMA_LOADENS4_14ComposedLayoutINS4_7SwizzleILi3ELi4ELi3EEENS4_18smem_ptr_flag_bitsILi8EEENSW_INS5_IJNSA_ILi8EEENSA_ILi128EEEEEENS5_IJS1A_SB_EEEEEEEvNS4_8identityES13_S1E_vS1F_EENS_8epilogue10collective18CollectiveEpilogueINS1H_23Sm100TmaWarpSpecializedILi1ELi1ELi80ELb0ELb0EEEJSH_NS5_IJNSW_ISE_SB_EENSW_ISF_SB_EEEEESI_SJ_SI_SJ_NS1H_6fusion15FusionCallbacksIS1L_NS1P_17LinearCombinationISI_fSI_fLNS_15FloatRoundStyleE2EEESH_S1O_JEEENS4_5SM1004TMEM4LOAD26SM100_TMEM_LOAD_16dp32b16xES13_NS14_INS15_ILi1ELi4ELi3EEES18_NSW_INS5_IJS19_NSA_ILi32EEEEEENS5_IJS20_SB_EEEEEEENS4_39AutoVectorizingCopyWithAssumedAlignmentILi128EEENS4_14SM90_TMA_STOREES24_S26_S26_EEEvvEEEEvNT_6ParamsE)
        /*0008*/ 	.word	0x000000dd


	//----- nvinfo : EIATTR_FRAME_SIZE
	.align		4
.L_19:
        /*000c*/ 	.byte	0x04, 0x11
        /*000e*/ 	.short	(.L_21 - .L_20)
	.align		4
.L_20:
        /*0010*/ 	.word	index@($__internal_2_$__cuda_sm10x_tcgen05_guardrail_trap_unallocated_columns_being_dealloced)
        /*0014*/ 	.word	0x00000000


	//----- nvinfo : EIATTR_FRAME_SIZE
	.align		4
.L_21:
        /*0018*/ 	.byte	0x04, 0x11
        /*001a*/ 	.short	(.L_23 - .L_22)
	.align		4
.L_22:
        /*001c*/ 	.word	index@($__internal_1_$__cuda_sm10x_tcgen05_guardrail_trap_phase_invalid_during_alloc)
        /*0020*/ 	.word	0x00000000


	//----- nvinfo : EIATTR_FRAME_SIZE
	.align		4
.L_23:
        /*0024*/ 	.byte	0x04, 0x11
        /*0026*/ 	.short	(.L_25 - .L_24)
	.align		4
.L_24:
        /*0028*/ 	.word	index@($__internal_0_$__cuda_sm10x_tcgen05_guardrail_trap_col_being_dealloced_not_returned_by_alloc)
        /*002c*/ 	.word	0x00000000


	//----- nvinfo : EIATTR_FRAME_SIZE
	.align		4
.L_25:
        /*0030*/ 	.byte	0x04, 0x11
        /*0032*/ 	.short	(.L_27 - .L_26)
	.align		4
.L_26:
        /*0034*/ 	.word	index@(_ZN7cutlass13device_kernelINS_4gemm6kernel13GemmUniversalIN4cute5tupleIJiiiiEEENS1_10collective13CollectiveMmaINS1_35MainloopSm100TmaUmmaWarpSpecializedILi3ELi2ELi4ENS5_IJNS4_1CILi1EEESB_SB_EEEEENS5_IJNSA_ILi64EEENSA_ILi160EEENSA_ILi256EEEEEENS_12float_e4m3_tENS5_IJlSB_lEEESI_SJ_NS4_8TiledMMAINS4_8MMA_AtomIJNS4_10MMA_TraitsINS4_19SM100_MMA_F8F6F4_SSEJSI_SI_fSE_SF_NS4_17integral_constantINS4_4UMMA5MajorELSQ_0EEESR_NSO_INSP_7ScaleInELSS_0EEEST_EEEEEENS4_6LayoutISC_NS5_IJNSA_ILi0EEESX_SX_EEEEENS5_IJNS4_10UnderscoreES10_S10_EEEEENS4_13SM90_TMA_LOADENS4_14ComposedLayoutINS4_7SwizzleILi3ELi4ELi3EEENS4_18smem_ptr_flag_bitsILi8EEENSW_INS5_IJNSA_ILi8EEENSA_ILi128EEEEEENS5_IJS1A_SB_EEEEEEEvNS4_8identityES13_S1E_vS1F_EENS_8epilogue10collective18CollectiveEpilogueINS1H_23Sm100TmaWarpSpecializedILi1ELi1ELi80ELb0ELb0EEEJSH_NS5_IJNSW_ISE_SB_EENSW_ISF_SB_EEEEESI_SJ_SI_SJ_NS1H_6fusion15FusionCallbacksIS1L_NS1P_17LinearCombinationISI_fSI_fLNS_15FloatRoundStyleE2EEESH_S1O_JEEENS4_5SM1004TMEM4LOAD26SM100_TMEM_LOAD_16dp32b16xES13_NS14_INS15_ILi1ELi4ELi3EEES18_NSW_INS5_IJS19_NSA_ILi32EEEEEENS5_IJS20_SB_EEEEEEENS4_39AutoVectorizingCopyWithAssumedAlignmentILi128EEENS4_14SM90_TMA_STOREES24_S26_S26_EEEvvEEEEvNT_6ParamsE)
        /*0038*/ 	.word	0x00000000


	//----- nvinfo : EIATTR_MIN_STACK_SIZE
	.align		4
.L_27:
        /*003c*/ 	.byte	0x04, 0x12
        /*003e*/ 	.short	(.L_29 - .L_28)
	.align		4
.L_28:
        /*0040*/ 	.word	index@(_ZN7cutlass13device_kernelINS_4gemm6kernel13GemmUniversalIN4cute5tupleIJiiiiEEENS1_10collective13CollectiveMmaINS1_35MainloopSm100TmaUmmaWarpSpecializedILi3ELi2ELi4ENS5_IJNS4_1CILi1EEESB_SB_EEEEENS5_IJNSA_ILi64EEENSA_ILi160EEENSA_ILi256EEEEEENS_12float_e4m3_tENS5_IJlSB_lEEESI_SJ_NS4_8TiledMMAINS4_8MMA_AtomIJNS4_10MMA_TraitsINS4_19SM100_MMA_F8F6F4_SSEJSI_SI_fSE_SF_NS4_17integral_constantINS4_4UMMA5MajorELSQ_0EEESR_NSO_INSP_7ScaleInELSS_0EEEST_EEEEEENS4_6LayoutISC_NS5_IJNSA_ILi0EEESX_SX_EEEEENS5_IJNS4_10UnderscoreES10_S10_EEEEENS4_13SM90_TMA_LOADENS4_14ComposedLayoutINS4_7SwizzleILi3ELi4ELi3EEENS4_18smem_ptr_flag_bitsILi8EEENSW_INS5_IJNSA_ILi8EEENSA_ILi128EEEEEENS5_IJS1A_SB_EEEEEEEvNS4_8identityES13_S1E_vS1F_EENS_8epilogue10collective18CollectiveEpilogueINS1H_23Sm100TmaWarpSpecializedILi1ELi1ELi80ELb0ELb0EEEJSH_NS5_IJNSW_ISE_SB_EENSW_ISF_SB_EEEEESI_SJ_SI_SJ_NS1H_6fusion15FusionCallbacksIS1L_NS1P_17LinearCombinationISI_fSI_fLNS_15FloatRoundStyleE2EEESH_S1O_JEEENS4_5SM1004TMEM4LOAD26SM100_TMEM_LOAD_16dp32b16xES13_NS14_INS15_ILi1ELi4ELi3EEES18_NSW_INS5_IJS19_NSA_ILi32EEEEEENS5_IJS20_SB_EEEEEEENS4_39AutoVectorizingCopyWithAssumedAlignmentILi128EEENS4_14SM90_TMA_STOREES24_S26_S26_EEEvvEEEEvNT_6ParamsE)
        /*0044*/ 	.word	0x00000000
.L_29:


//--------------------- .nv.compat                --------------------------
	.section	.nv.compat,"",@"SHT_CUDA_COMPAT_INFO"
	.align	4
        /*0000*/ 	.byte	0x02, 0x09, 0x01, 0x00, 0x02, 0x02, 0x02, 0x00, 0x02, 0x05, 0x05, 0x00, 0x03, 0x07, 0x01, 0x01
        /*0010*/ 	.byte	0x02, 0x03, 0x01, 0x00, 0x02, 0x06, 0x01, 0x00, 0x04, 0x0b, 0x08, 0x00, 0x09, 0x00, 0x00, 0x00
        /*0020*/ 	.byte	0x00, 0x00, 0x00, 0x00


//--------------------- .nv.info._ZN7cutlass13device_kernelINS_4gemm6kernel13GemmUniversalIN4cute5tupleIJiiiiEEENS1_10collective13CollectiveMmaINS1_35MainloopSm100TmaUmmaWarpSpecializedILi3ELi2ELi4ENS5_IJNS4_1CILi1EEESB_SB_EEEEENS5_IJNSA_ILi64EEENSA_ILi160EEENSA_ILi256EEEEEENS_12float_e4m3_tENS5_IJlSB_lEEESI_SJ_NS4_8TiledMMAINS4_8MMA_AtomIJNS4_10MMA_TraitsINS4_19SM100_MMA_F8F6F4_SSEJSI_SI_fSE_SF_NS4_17integral_constantINS4_4UMMA5MajorELSQ_0EEESR_NSO_INSP_7ScaleInELSS_0EEEST_EEEEEENS4_6LayoutISC_NS5_IJNSA_ILi0EEESX_SX_EEEEENS5_IJNS4_10UnderscoreES10_S10_EEEEENS4_13SM90_TMA_LOADENS4_14ComposedLayoutINS4_7SwizzleILi3ELi4ELi3EEENS4_18smem_ptr_flag_bitsILi8EEENSW_INS5_IJNSA_ILi8EEENSA_ILi128EEEEEENS5_IJS1A_SB_EEEEEEEvNS4_8identityES13_S1E_vS1F_EENS_8epilogue10collective18CollectiveEpilogueINS1H_23Sm100TmaWarpSpecializedILi1ELi1ELi80ELb0ELb0EEEJSH_NS5_IJNSW_ISE_SB_EENSW_ISF_SB_EEEEESI_SJ_SI_SJ_NS1H_6fusion15FusionCallbacksIS1L_NS1P_17LinearCombinationISI_fSI_fLNS_15FloatRoundStyleE2EEESH_S1O_JEEENS4_5SM1004TMEM4LOAD26SM100_TMEM_LOAD_16dp32b16xES13_NS14_INS15_ILi1ELi4ELi3EEES18_NSW_INS5_IJS19_NSA_ILi32EEEEEENS5_IJS20_SB_EEEEEEENS4_39AutoVectorizingCopyWithAssumedAlignmentILi128EEENS4_14SM90_TMA_STOREES24_S26_S26_EEEvvEEEEvNT_6ParamsE --------------------------
	.section	.nv.info._ZN7cutlass13device_kernelINS_4gemm6kernel13GemmUniversalIN4cute5tupleIJiiiiEEENS1_10collective13CollectiveMmaINS1_35MainloopSm100TmaUmmaWarpSpecializedILi3ELi2ELi4ENS5_IJNS4_1CILi1EEESB_SB_EEEEENS5_IJNSA_ILi64EEENSA_ILi160EEENSA_ILi256EEEEEENS_12float_e4m3_tENS5_IJlSB_lEEESI_SJ_NS4_8TiledMMAINS4_8MMA_AtomIJNS4_10MMA_TraitsINS4_19SM100_MMA_F8F6F4_SSEJSI_SI_fSE_SF_NS4_17integral_constantINS4_4UMMA5MajorELSQ_0EEESR_NSO_INSP_7ScaleInELSS_0EEEST_EEEEEENS4_6LayoutISC_NS5_IJNSA_ILi0EEESX_SX_EEEEENS5_IJNS4_10UnderscoreES10_S10_EEEEENS4_13SM90_TMA_LOADENS4_14ComposedLayoutINS4_7SwizzleILi3ELi4ELi3EEENS4_18smem_ptr_flag_bitsILi8EEENSW_INS5_IJNSA_ILi8EEENSA_ILi128EEEEEENS5_IJS1A_SB_EEEEEEEvNS4_8identityES13_S1E_vS1F_EENS_8epilogue10collective18CollectiveEpilogueINS1H_23Sm100TmaWarpSpecializedILi1ELi1ELi80ELb0ELb0EEEJSH_NS5_IJNSW_ISE_SB_EENSW_ISF_SB_EEEEESI_SJ_SI_SJ_NS1H_6fusion15FusionCallbacksIS1L_NS1P_17LinearCombinationISI_fSI_fLNS_15FloatRoundStyleE2EEESH_S1O_JEEENS4_5SM1004TMEM4LOAD26SM100_TMEM_LOAD_16dp32b16xES13_NS14_INS15_ILi1ELi4ELi3EEES18_NSW_INS5_IJS19_NSA_ILi32EEEEEENS5_IJS20_SB_EEEEEEENS4_39AutoVectorizingCopyWithAssumedAlignmentILi128EEENS4_14SM90_TMA_STOREES24_S26_S26_EEEvvEEEEvNT_6ParamsE,"",@"SHT_CUDA_INFO"
	.sectionflags	@""
	.align	4


	//----- nvinfo : EIATTR_CUDA_API_VERSION
	.align		4
        /*0000*/ 	.byte	0x04, 0x37
        /*0002*/ 	.short	(.L_31 - .L_30)
.L_30:
        /*0004*/ 	.word	0x00000082


	//----- nvinfo : EIATTR_KPARAM_INFO
	.align		4
.L_31:
        /*0008*/ 	.byte	0x04, 0x17
        /*000a*/ 	.short	(.L_33 - .L_32)
.L_32:
        /*000c*/ 	.word	0x00000000
        /*0010*/ 	.short	0x0000
        /*0012*/ 	.short	0x0000
        /*0014*/ 	.byte	0x00, 0xf0, 0x01, 0x20


	//----- nvinfo : EIATTR_AT_ENTRY_FRAGMENTS
	.align		4
.L_33:
        /*0018*/ 	.byte	0x04, 0x4f
        /*001a*/ 	.short	(.L_35 - .L_34)


	//   ....[0]....
.L_34:
        /*001c*/ 	.word	0x00000006


	//----- nvinfo : EIATTR_RESERVED_SMEM_USED
	.align		4
.L_35:
        /*0020*/ 	.byte	0x01, 0x41
	.zero		2


	//----- nvinfo : EIATTR_SPARSE_MMA_MASK
	.align		4
        /*0024*/ 	.byte	0x03, 0x50
        /*0026*/ 	.short	0x0000


	//----- nvinfo : EIATTR_TCGEN05_1CTA_USED
	.align		4
        /*0028*/ 	.byte	0x01, 0x51
	.zero		2


	//----- nvinfo : EIATTR_MAXREG_COUNT
	.align		4
        /*002c*/ 	.byte	0x03, 0x1b
        /*002e*/ 	.short	0x00ff


	//----- nvinfo : EIATTR_NUM_BARRIERS
	.align		4
        /*0030*/ 	.byte	0x02, 0x4c
        /*0032*/ 	.byte	0x07
	.zero		1


	//----- nvinfo : EIATTR_EXTERNS
	.align		4
        /*0034*/ 	.byte	0x04, 0x0f
        /*0036*/ 	.short	(.L_37 - .L_36)


	//   ....[0]....
	.align		4
.L_36:
        /*0038*/ 	.word	index@(__assertfail)


	//----- nvinfo : EIATTR_MERCURY_ISA_VERSION
	.align		4
.L_37:
        /*003c*/ 	.byte	0x03, 0x5f
        /*003e*/ 	.short	0x0101


	//----- nvinfo : EIATTR_INT_WARP_WIDE_INSTR_OFFSETS
	.align		4
        /*0040*/ 	.byte	0x04, 0x31
        /*0042*/ 	.short	(.L_39 - .L_38)


	//   ....[0]....
.L_38:
        /*0044*/ 	.word	0x00001ec0


	//   ....[1]....
        /*0048*/ 	.word	0x00003a90


	//   ....[2]....
        /*004c*/ 	.word	0x00003ab0


	//   ....[3]....
        /*0050*/ 	.word	0x00003ae0


	//   ....[4]....
        /*0054*/ 	.word	0x00004510


	//   ....[5]....
        /*0058*/ 	.word	0x000045a0


	//   ....[6]....
        /*005c*/ 	.word	0x000045d0


	//   ....[7]....
        /*0060*/ 	.word	0x00004610


	//   ....[8]....
        /*0064*/ 	.word	0x00004790


	//   ....[9]....
        /*0068*/ 	.word	0x000047b0


	//----- nvinfo : EIATTR_COOP_GROUP_MASK_REGIDS
	.align		4
.L_39:
        /*006c*/ 	.byte	0x04, 0x29
        /*006e*/ 	.short	(.L_41 - .L_40)


	//   ....[0]....
.L_40:
        /*0070*/ 	.word	0xffffffff


	//   ....[1]....
        /*0074*/ 	.word	0xffffffff


	//   ....[2]....
        /*0078*/ 	.word	0xffffffff


	//   ....[3]....
        /*007c*/ 	.word	0xffffffff


	//   ....[4]....
        /*0080*/ 	.word	0xffffffff


	//   ....[5]....
        /*0084*/ 	.word	0xffffffff


	//   ....[6]....
        /*0088*/ 	.word	0xffffffff


	//   ....[7]....
        /*008c*/ 	.word	0xffffffff


	//   ....[8]....
        /*0090*/ 	.word	0xffffffff


	//   ....[9]....
        /*0094*/ 	.word	0xffffffff


	//   ....[10]....
        /*0098*/ 	.word	0xffffffff


	//   ....[11]....
        /*009c*/ 	.word	0xffffffff


	//   ....[12]....
        /*00a0*/ 	.word	0xffffffff


	//----- nvinfo : EIATTR_COOP_GROUP_INSTR_OFFSETS
	.align		4
.L_41:
        /*00a4*/ 	.byte	0x04, 0x28
        /*00a6*/ 	.short	(.L_43 - .L_42)


	//   ....[0]....
.L_42:
        /*00a8*/ 	.word	0x00000090


	//   ....[1]....
        /*00ac*/ 	.word	0x000004d0


	//   ....[2]....
        /*00b0*/ 	.word	0x00000620


	//   ....[3]....
        /*00b4*/ 	.word	0x00000760


	//   ....[4]....
        /*00b8*/ 	.word	0x00000860


	//   ....[5]....
        /*00bc*/ 	.word	0x000009d0


	//   ....[6]....
        /*00c0*/ 	.word	0x00000b70


	//   ....[7]....
        /*00c4*/ 	.word	0x00001da0


	//   ....[8]....
        /*00c8*/ 	.word	0x00002af0


	//   ....[9]....
        /*00cc*/ 	.word	0x00002d00


	//   ....[10]....
        /*00d0*/ 	.word	0x00002d30


	//   ....[11]....
        /*00d4*/ 	.word	0x00003970


	//   ....[12]....
        /*00d8*/ 	.word	0x00003ba0


	//----- nvinfo : EIATTR_VRC_CTA_INIT_COUNT
	.align		4
.L_43:
        /*00dc*/ 	.byte	0x02, 0x4a
        /*00de*/ 	.byte	0x80
	.zero		1


	//----- nvinfo : EIATTR_SYSCALL_OFFSETS
	.align		4
        /*00e0*/ 	.byte	0x04, 0x46
        /*00e2*/ 	.short	(.L_45 - .L_44)


	//   ....[0]....
.L_44:
        /*00e4*/ 	.word	0x00005160


	//   ....[1]....
        /*00e8*/ 	.word	0x000052a0


	//   ....[2]....
        /*00ec*/ 	.word	0x00005ae0


	//   ....[3]....
        /*00f0*/ 	.word	0x00005c60


	//   ....[4]....
        /*00f4*/ 	.word	0x00005de0


	//   ....[5]....
        /*00f8*/ 	.word	0x00005f60


	//   ....[6]....
        /*00fc*/ 	.word	0x000060e0


	//----- nvinfo : EIATTR_MBARRIER_INSTR_OFFSETS
	.align		4
.L_45:
        /*0100*/ 	.byte	0x04, 0x39
        /*0102*/ 	.short	(.L_47 - .L_46)


	//   ....[0]....
.L_46:
        /*0104*/ 	.word	0x000005b0
        /*0108*/ 	.word	0x000000ff
        /*010c*/ 	.word	0x00000000
        /*0110*/ 	.short	0x0100
        /*0112*/ 	.byte	0x05
	.zero		1


	//   ....[1]....
        /*0114*/ 	.word	0x000005c0
        /*0118*/ 	.word	0x000000ff
        /*011c*/ 	.word	0x00000018
        /*0120*/ 	.short	0x0100
        /*0122*/ 	.byte	0x05
	.zero		1


	//   ....[2]....
        /*0124*/ 	.word	0x000005d0
        /*0128*/ 	.word	0x000000ff
        /*012c*/ 	.word	0x00000008
        /*0130*/ 	.short	0x0100
        /*0132*/ 	.byte	0x05
	.zero		1


	//   ....[3]....
        /*0134*/ 	.word	0x000005e0
        /*0138*/ 	.word	0x000000ff
        /*013c*/ 	.word	0x00000020
        /*0140*/ 	.short	0x0100
        /*0142*/ 	.byte	0x05
	.zero		1


	//   ....[4]....
        /*0144*/ 	.word	0x000005f0
        /*0148*/ 	.word	0x000000ff
        /*014c*/ 	.word	0x00000010
        /*0150*/ 	.short	0x0100
        /*0152*/ 	.byte	0x05
	.zero		1


	//   ....[5]....
        /*0154*/ 	.word	0x00000600
        /*0158*/ 	.word	0x000000ff
        /*015c*/ 	.word	0x00000028
        /*0160*/ 	.short	0x0100
        /*0162*/ 	.byte	0x05
	.zero		1


	//   ....[6]....
        /*0164*/ 	.word	0x00000730
        /*0168*/ 	.word	0x000000ff
        /*016c*/ 	.word	0x00000030
        /*0170*/ 	.short	0x0100
        /*0172*/ 	.byte	0x07
	.zero		1


	//   ....[7]....
        /*0174*/ 	.word	0x00000740
        /*0178*/ 	.word	0x000000ff
        /*017c*/ 	.word	0x00000038
        /*0180*/ 	.short	0x0100
        /*0182*/ 	.byte	0x07
	.zero		1


	//   ....[8]....
        /*0184*/ 	.word	0x00000830
        /*0188*/ 	.word	0x000000ff
        /*018c*/ 	.word	0x00000040
        /*0190*/ 	.short	0x0100
        /*0192*/ 	.byte	0x05
	.zero		1


	//   ....[9]....
        /*0194*/ 	.word	0x00000840
        /*0198*/ 	.word	0x000000ff
        /*019c*/ 	.word	0x00000048
        /*01a0*/ 	.short	0x0100
        /*01a2*/ 	.byte	0x05
	.zero		1


	//   ....[10]....
        /*01a4*/ 	.word	0x00000980
        /*01a8*/ 	.word	0x000000ff
        /*01ac*/ 	.word	0x00000050
        /*01b0*/ 	.short	0x0100
        /*01b2*/ 	.byte	0x05
	.zero		1


	//   ....[11]....
        /*01b4*/ 	.word	0x00000990
        /*01b8*/ 	.word	0x000000ff
        /*01bc*/ 	.word	0x00000060
        /*01c0*/ 	.short	0x0100
        /*01c2*/ 	.byte	0x05
	.zero		1


	//   ....[12]....
        /*01c4*/ 	.word	0x000009a0
        /*01c8*/ 	.word	0x000000ff
        /*01cc*/ 	.word	0x00000058
        /*01d0*/ 	.short	0x0100
        /*01d2*/ 	.byte	0x05
	.zero		1


	//   ....[13]....
        /*01d4*/ 	.word	0x000009b0
        /*01d8*/ 	.word	0x000000ff
        /*01dc*/ 	.word	0x00000068
        /*01e0*/ 	.short	0x0100
        /*01e2*/ 	.byte	0x05
	.zero		1


	//   ....[14]....
        /*01e4*/ 	.word	0x00000ae0
        /*01e8*/ 	.word	0x000000ff
        /*01ec*/ 	.word	0x00000070
        /*01f0*/ 	.short	0x0100
        /*01f2*/ 	.byte	0x07
	.zero		1


	//   ....[15]....
        /*01f4*/ 	.word	0x00000af0
        /*01f8*/ 	.word	0x000000ff
        /*01fc*/ 	.word	0x00000090
        /*0200*/ 	.short	0x0100
        /*0202*/ 	.byte	0x07
	.zero		1


	//   ....[16]....
        /*0204*/ 	.word	0x00000b00
        /*0208*/ 	.word	0x000000ff
        /*020c*/ 	.word	0x00000078
        /*0210*/ 	.short	0x0100
        /*0212*/ 	.byte	0x07
	.zero		1


	//   ....[17]....
        /*0214*/ 	.word	0x00000b10
        /*0218*/ 	.word	0x000000ff
        /*021c*/ 	.word	0x00000098
        /*0220*/ 	.short	0x0100
        /*0222*/ 	.byte	0x07
	.zero		1


	//   ....[18]....
        /*0224*/ 	.word	0x00000b20
        /*0228*/ 	.word	0x000000ff
        /*022c*/ 	.word	0x00000080
        /*0230*/ 	.short	0x0100
        /*0232*/ 	.byte	0x07
	.zero		1


	//   ....[19]....
        /*0234*/ 	.word	0x00000b30
        /*0238*/ 	.word	0x000000ff
        /*023c*/ 	.word	0x000000a0
        /*0240*/ 	.short	0x0100
        /*0242*/ 	.byte	0x07
	.zero		1


	//   ....[20]....
        /*0244*/ 	.word	0x00000b40
        /*0248*/ 	.word	0x000000ff
        /*024c*/ 	.word	0x00000088
        /*0250*/ 	.short	0x0100
        /*0252*/ 	.byte	0x07
	.zero		1


	//   ....[21]....
        /*0254*/ 	.word	0x00000b50
        /*0258*/ 	.word	0x000000ff
        /*025c*/ 	.word	0x000000a8
        /*0260*/ 	.short	0x0100
        /*0262*/ 	.byte	0x07
	.zero		1


	//   ....[22]....
        /*0264*/ 	.word	0x00000c40
        /*0268*/ 	.word	0x000000ff
        /*026c*/ 	.word	0x000000b0
        /*0270*/ 	.short	0x0100
        /*0272*/ 	.byte	0x05
	.zero		1


	//   ....[23]....
        /*0274*/ 	.word	0x00000c50
        /*0278*/ 	.word	0x000000ff
        /*027c*/ 	.word	0x000000c0
        /*0280*/ 	.short	0x0100
        /*0282*/ 	.byte	0x05
	.zero		1


	//   ....[24]....
        /*0284*/ 	.word	0x00000c60
        /*0288*/ 	.word	0x000000ff
        /*028c*/ 	.word	0x000000b8
        /*0290*/ 	.short	0x0100
        /*0292*/ 	.byte	0x05
	.zero		1


	//   ....[25]....
        /*0294*/ 	.word	0x00000c70
        /*0298*/ 	.word	0x000000ff
        /*029c*/ 	.word	0x000000c8
        /*02a0*/ 	.short	0x0100
        /*02a2*/ 	.byte	0x05
	.zero		1


	//   ....[26]....
        /*02a4*/ 	.word	0x00001540
        /*02a8*/ 	.word	0x00000003
        /*02ac*/ 	.word	0x000000c0
        /*02b0*/ 	.short	0x010a
        /*02b2*/ 	.byte	0xff
	.zero		1


	//   ....[27]....
        /*02b4*/ 	.word	0x00001570
        /*02b8*/ 	.word	0x00000003
        /*02bc*/ 	.word	0x000000b0
        /*02c0*/ 	.short	0x0101
        /*02c2*/ 	.byte	0xff
	.zero		1


	//   ....[28]....
        /*02c4*/ 	.word	0x00001640
        /*02c8*/ 	.word	0x000000ff
        /*02cc*/ 	.word	0x00000018
        /*02d0*/ 	.short	0x010a
        /*02d2*/ 	.byte	0x05
	.zero		1


	//   ....[29]....
        /*02d4*/ 	.word	0x000016e0
        /*02d8*/ 	.word	0x000000ff
        /*02dc*/ 	.word	0x00000018
        /*02e0*/ 	.short	0x010a
        /*02e2*/ 	.byte	0x21
	.zero		1


	//   ....[30]....
        /*02e4*/ 	.word	0x00001830
        /*02e8*/ 	.word	0x000000ff
        /*02ec*/ 	.word	0x00000018
        /*02f0*/ 	.short	0x010a
        /*02f2*/ 	.byte	0x08
	.zero		1


	//   ....[31]....
        /*02f4*/ 	.word	0x00001a00
        /*02f8*/ 	.word	0x000000ff
        /*02fc*/ 	.word	0x00000048
        /*0300*/ 	.short	0x0101
        /*0302*/ 	.byte	0x04
	.zero		1


	//   ....[32]....
        /*0304*/ 	.word	0x00001a20
        /*0308*/ 	.word	0x000000ff
        /*030c*/ 	.word	0x00000018
        /*0310*/ 	.short	0x010a
        /*0312*/ 	.byte	0x05
	.zero		1


	//   ....[33]....
        /*0314*/ 	.word	0x00001aa0
        /*0318*/ 	.word	0x000000ff
        /*031c*/ 	.word	0x00000018
        /*0320*/ 	.short	0x010a
        /*0322*/ 	.byte	0x21
	.zero		1


	//   ....[34]....
        /*0324*/ 	.word	0x00001c00
        /*0328*/ 	.word	0x000000ff
        /*032c*/ 	.word	0x00000018
        /*0330*/ 	.short	0x010a
        /*0332*/ 	.byte	0x08
	.zero		1


	//   ....[35]....
        /*0334*/ 	.word	0x00001dd0
        /*0338*/ 	.word	0x00000002
        /*033c*/ 	.word	0x00000050
        /*0340*/ 	.short	0x010a
        /*0342*/ 	.byte	0xff
	.zero		1


	//   ....[36]....
        /*0344*/ 	.word	0x00001e90
        /*0348*/ 	.word	0x00000002
        /*034c*/ 	.word	0x00000000
        /*0350*/ 	.short	0x0101
        /*0352*/ 	.byte	0xff
	.zero		1


	//   ....[37]....
        /*0354*/ 	.word	0x000023f0
        /*0358*/ 	.word	0x000000ff
        /*035c*/ 	.word	0x00000000
        /*0360*/ 	.short	0x010a
        /*0362*/ 	.byte	0x05
	.zero		1


	//   ....[38]....
        /*0364*/ 	.word	0x00002480
        /*0368*/ 	.word	0x000000ff
        /*036c*/ 	.word	0x00000000
        /*0370*/ 	.short	0x010a
        /*0372*/ 	.byte	0x05
	.zero		1


	//   ....[39]....
        /*0374*/ 	.word	0x00002520
        /*0378*/ 	.word	0x00000000
        /*037c*/ 	.word	0x00000000
        /*0380*/ 	.short	0x010a
        /*0382*/ 	.byte	0xff
	.zero		1


	//   ....[40]....
        /*0384*/ 	.word	0x00002640
        /*0388*/ 	.word	0x00000000
        /*038c*/ 	.word	0x000000b0
        /*0390*/ 	.short	0x010a
        /*0392*/ 	.byte	0xff
	.zero		1


	//   ....[41]....
        /*0394*/ 	.word	0x000026a0
        /*0398*/ 	.word	0x00000004
        /*039c*/ 	.word	0x00000000
        /*03a0*/ 	.short	0x0101
        /*03a2*/ 	.byte	0xff
	.zero		1


	//   ....[42]....
        /*03a4*/ 	.word	0x000026c0
        /*03a8*/ 	.word	0x000000ff
        /*03ac*/ 	.word	0x00000060
        /*03b0*/ 	.short	0x010a
        /*03b2*/ 	.byte	0x05
	.zero		1


	//   ....[43]....
        /*03b4*/ 	.word	0x000027e0
        /*03b8*/ 	.word	0x00000000
        /*03bc*/ 	.word	0x00000050
        /*03c0*/ 	.short	0x010a
        /*03c2*/ 	.byte	0xff
	.zero		1


	//   ....[44]....
        /*03c4*/ 	.word	0x000028f0
        /*03c8*/ 	.word	0x00000000
        /*03cc*/ 	.word	0x00000000
        /*03d0*/ 	.short	0x0101
        /*03d2*/ 	.byte	0xff
	.zero		1


	//   ....[45]....
        /*03d4*/ 	.word	0x00002980
        /*03d8*/ 	.word	0x000000ff
        /*03dc*/ 	.word	0x00000060
        /*03e0*/ 	.short	0x0106
        /*03e2*/ 	.byte	0x05
	.zero		1


	//   ....[46]....
        /*03e4*/ 	.word	0x000029a0
        /*03e8*/ 	.word	0x000000ff
        /*03ec*/ 	.word	0x00000060
        /*03f0*/ 	.short	0x010a
        /*03f2*/ 	.byte	0x05
	.zero		1


	//   ....[47]....
        /*03f4*/ 	.word	0x00002a30
        /*03f8*/ 	.word	0x000000ff
        /*03fc*/ 	.word	0x00000060
        /*0400*/ 	.short	0x0106
        /*0402*/ 	.byte	0x04
	.zero		1


	//   ....[48]....
        /*0404*/ 	.word	0x00002a70
        /*0408*/ 	.word	0x00000000
        /*040c*/ 	.word	0x00000060
        /*0410*/ 	.short	0x010a
        /*0412*/ 	.byte	0xff
	.zero		1


	//   ....[49]....
        /*0414*/ 	.word	0x00003030
        /*0418*/ 	.word	0x00000000
        /*041c*/ 	.word	0x00000050
        /*0420*/ 	.short	0x010a
        /*0422*/ 	.byte	0xff
	.zero		1


	//   ....[50]....
        /*0424*/ 	.word	0x00003140
        /*0428*/ 	.word	0x00000003
        /*042c*/ 	.word	0x00000000
        /*0430*/ 	.short	0x0101
        /*0432*/ 	.byte	0xff
	.zero		1


	//   ....[51]....
        /*0434*/ 	.word	0x00003150
        /*0438*/ 	.word	0x000000ff
        /*043c*/ 	.word	0x00000000
        /*0440*/ 	.short	0x010a
        /*0442*/ 	.byte	0x05
	.zero		1


	//   ....[52]....
        /*0444*/ 	.word	0x000031c0
        /*0448*/ 	.word	0x000000ff
        /*044c*/ 	.word	0x00000090
        /*0450*/ 	.short	0x010a
        /*0452*/ 	.byte	0x0e
	.zero		1


	//   ....[53]....
        /*0454*/ 	.word	0x00003290
        /*0458*/ 	.word	0x000000ff
        /*045c*/ 	.word	0x00000000
        /*0460*/ 	.short	0x010a
        /*0462*/ 	.byte	0x13
	.zero		1


	//   ....[54]....
        /*0464*/ 	.word	0x000033c0
        /*0468*/ 	.word	0x000000ff
        /*046c*/ 	.word	0x00000000
        /*0470*/ 	.short	0x010a
        /*0472*/ 	.byte	0x24
	.zero		1


	//   ....[55]....
        /*0474*/ 	.word	0x000037a0
        /*0478*/ 	.word	0x000000ff
        /*047c*/ 	.word	0x00000000
        /*0480*/ 	.short	0x010a
        /*0482*/ 	.byte	0x05
	.zero		1


	//   ....[56]....
        /*0484*/ 	.word	0x00003830
        /*0488*/ 	.word	0x000000ff
        /*048c*/ 	.word	0x00000000
        /*0490*/ 	.short	0x010a
        /*0492*/ 	.byte	0x05
	.zero		1


	//   ....[57]....
        /*0494*/ 	.word	0x000038c0
        /*0498*/ 	.word	0x000000ff
        /*049c*/ 	.word	0x00000000
        /*04a0*/ 	.short	0x010a
        /*04a2*/ 	.byte	0x05
	.zero		1


	//   ....[58]....
        /*04a4*/ 	.word	0x00003950
        /*04a8*/ 	.word	0x000000ff
        /*04ac*/ 	.word	0x00000000
        /*04b0*/ 	.short	0x010a
        /*04b2*/ 	.byte	0x06
	.zero		1


	//   ....[59]....
        /*04b4*/ 	.word	0x00003d90
        /*04b8*/ 	.word	0x00000000
        /*04bc*/ 	.word	0x00000050
        /*04c0*/ 	.short	0x010a
        /*04c2*/ 	.byte	0xff
	.zero		1


	//   ....[60]....
        /*04c4*/ 	.word	0x00003e80
        /*04c8*/ 	.word	0x00000000
        /*04cc*/ 	.word	0x00000000
        /*04d0*/ 	.short	0x0101
        /*04d2*/ 	.byte	0xff
	.zero		1


	//   ....[61]....
        /*04d4*/ 	.word	0x000041a0
        /*04d8*/ 	.word	0x000000ff
        /*04dc*/ 	.word	0x00000048
        /*04e0*/ 	.short	0x010a
        /*04e2*/ 	.byte	0x07
	.zero		1


	//   ....[62]....
        /*04e4*/ 	.word	0x00004320
        /*04e8*/ 	.word	0x000000ff
        /*04ec*/ 	.word	0x00000038
        /*04f0*/ 	.short	0x010a
        /*04f2*/ 	.byte	0x07
	.zero		1


	//   ....[63]....
        /*04f4*/ 	.word	0x000047e0
        /*04f8*/ 	.word	0x000000ff
        /*04fc*/ 	.word	0x00000030
        /*0500*/ 	.short	0x010b
        /*0502*/ 	.byte	0x07
	.zero		1


	//   ....[64]....
        /*0504*/ 	.word	0x00004810
        /*0508*/ 	.word	0x000000ff
        /*050c*/ 	.word	0x00000000
        /*0510*/ 	.short	0x0101
        /*0512*/ 	.byte	0x25
	.zero		1


	//   ....[65]....
        /*0514*/ 	.word	0x00004860
        /*0518*/ 	.word	0x00000000
        /*051c*/ 	.word	0x00000038
        /*0520*/ 	.short	0x010a
        /*0522*/ 	.byte	0xff
	.zero		1


	//   ....[66]....
        /*0524*/ 	.word	0x00004b70
        /*0528*/ 	.word	0x00000000
        /*052c*/ 	.word	0x00000050
        /*0530*/ 	.short	0x010a
        /*0532*/ 	.byte	0xff
	.zero		1


	//   ....[67]....
        /*0534*/ 	.word	0x00004c80
        /*0538*/ 	.word	0x00000000
        /*053c*/ 	.word	0x00000000
        /*0540*/ 	.short	0x0101
        /*0542*/ 	.byte	0xff
	.zero		1


	//   ....[68]....
        /*0544*/ 	.word	0x00005630
        /*0548*/ 	.word	0x000000ff
        /*054c*/ 	.word	0x00000030
        /*0550*/ 	.short	0x010a
        /*0552*/ 	.byte	0x29
	.zero		1


	//   ....[69]....
        /*0554*/ 	.word	0x00005640
        /*0558*/ 	.word	0x00000010
        /*055c*/ 	.word	0x00000070
        /*0560*/ 	.short	0x010a
        /*0562*/ 	.byte	0xff
	.zero		1


	//   ....[70]....
        /*0564*/ 	.word	0x000057f0
        /*0568*/ 	.word	0x000000ff
        /*056c*/ 	.word	0x00000030
        /*0570*/ 	.short	0x010a
        /*0572*/ 	.byte	0x29
	.zero		1


	//   ....[71]....
        /*0574*/ 	.word	0x00005900
        /*0578*/ 	.word	0x000000ff
        /*057c*/ 	.word	0x00000000
        /*0580*/ 	.short	0x0101
        /*0582*/ 	.byte	0x04
	.zero		1


	//   ....[72]....
        /*0584*/ 	.word	0x000059c0
        /*0588*/ 	.word	0x00000010
        /*058c*/ 	.word	0x00000070
        /*0590*/ 	.short	0x010a
        /*0592*/ 	.byte	0xff
	.zero		1


	//   ....[73]....
        /*0594*/ 	.word	0x00006350
        /*0598*/ 	.word	0x000000ff
        /*059c*/ 	.word	0x00000000
        /*05a0*/ 	.short	0x0101
        /*05a2*/ 	.byte	0x05
	.zero		1


	//   ....[74]....
        /*05a4*/ 	.word	0x00007990
        /*05a8*/ 	.word	0x00000003
        /*05ac*/ 	.word	0x000000c0
        /*05b0*/ 	.short	0x010a
        /*05b2*/ 	.byte	0xff
	.zero		1


	//   ....[75]....
        /*05b4*/ 	.word	0x000079f0
        /*05b8*/ 	.word	0x00000002
        /*05bc*/ 	.word	0x00000018
        /*05c0*/ 	.short	0x010a
        /*05c2*/ 	.byte	0xff
	.zero		1


	//   ....[76]....
        /*05c4*/ 	.word	0x00007a50
        /*05c8*/ 	.word	0x00000002
        /*05cc*/ 	.word	0x00000018
        /*05d0*/ 	.short	0x010a
        /*05d2*/ 	.byte	0xff
	.zero		1


	//   ....[77]....
        /*05d4*/ 	.word	0x00007aa0
        /*05d8*/ 	.word	0x00000002
        /*05dc*/ 	.word	0x00000050
        /*05e0*/ 	.short	0x010a
        /*05e2*/ 	.byte	0xff
	.zero		1


	//   ....[78]....
        /*05e4*/ 	.word	0x00007b00
        /*05e8*/ 	.word	0x00000000
        /*05ec*/ 	.word	0x00000000
        /*05f0*/ 	.short	0x010a
        /*05f2*/ 	.byte	0xff
	.zero		1


	//   ....[79]....
        /*05f4*/ 	.word	0x00007b60
        /*05f8*/ 	.word	0x00000000
        /*05fc*/ 	.word	0x00000000
        /*0600*/ 	.short	0x010a
        /*0602*/ 	.byte	0xff
	.zero		1


	//   ....[80]....
        /*0604*/ 	.word	0x00007bb0
        /*0608*/ 	.word	0x00000000
        /*060c*/ 	.word	0x000000b0
        /*0610*/ 	.short	0x010a
        /*0612*/ 	.byte	0xff
	.zero		1


	//   ....[81]....
        /*0614*/ 	.word	0x00007c10
        /*0618*/ 	.word	0x00000000
        /*061c*/ 	.word	0x00000060
        /*0620*/ 	.short	0x010a
        /*0622*/ 	.byte	0xff
	.zero		1


	//   ....[82]....
        /*0624*/ 	.word	0x00007c60
        /*0628*/ 	.word	0x00000000
        /*062c*/ 	.word	0x00000050
        /*0630*/ 	.short	0x010a
        /*0632*/ 	.byte	0xff
	.zero		1


	//   ....[83]....
        /*0634*/ 	.word	0x00007cc0
        /*0638*/ 	.word	0x00000000
        /*063c*/ 	.word	0x00000060
        /*0640*/ 	.short	0x010a
        /*0642*/ 	.byte	0xff
	.zero		1


	//   ....[84]....
        /*0644*/ 	.word	0x00007d10
        /*0648*/ 	.word	0x00000000
        /*064c*/ 	.word	0x00000050
        /*0650*/ 	.short	0x010a
        /*0652*/ 	.byte	0xff
	.zero		1


	//   ....[85]....
        /*0654*/ 	.word	0x00007d70
        /*0658*/ 	.word	0x00000003
        /*065c*/ 	.word	0x00000090
        /*0660*/ 	.short	0x010a
        /*0662*/ 	.byte	0xff
	.zero		1


	//   ....[86]....
        /*0664*/ 	.word	0x00007dd0
        /*0668*/ 	.word	0x00000000
        /*066c*/ 	.word	0x00000000
        /*0670*/ 	.short	0x010a
        /*0672*/ 	.byte	0xff
	.zero		1


	//   ....[87]....
        /*0674*/ 	.word	0x00007e30
        /*0678*/ 	.word	0x00000000
        /*067c*/ 	.word	0x00000000
        /*0680*/ 	.short	0x010a
        /*0682*/ 	.byte	0xff
	.zero		1


	//   ....[88]....
        /*0684*/ 	.word	0x00007e90
        /*0688*/ 	.word	0x00000000
        /*068c*/ 	.word	0x00000000
        /*0690*/ 	.short	0x010a
        /*0692*/ 	.byte	0xff
	.zero		1


	//   ....[89]....
        /*0694*/ 	.word	0x00007ef0
        /*0698*/ 	.word	0x00000000
        /*069c*/ 	.word	0x00000000
        /*06a0*/ 	.short	0x010a
        /*06a2*/ 	.byte	0xff
	.zero		1


	//   ....[90]....
        /*06a4*/ 	.word	0x00007f50
        /*06a8*/ 	.word	0x00000000
        /*06ac*/ 	.word	0x00000000
        /*06b0*/ 	.short	0x010a
        /*06b2*/ 	.byte	0xff
	.zero		1


	//   ....[91]....
        /*06b4*/ 	.word	0x00007fa0
        /*06b8*/ 	.word	0x00000000
        /*06bc*/ 	.word	0x00000050
        /*06c0*/ 	.short	0x010a
        /*06c2*/ 	.byte	0xff
	.zero		1


	//   ....[92]....
        /*06c4*/ 	.word	0x00008000
        /*06c8*/ 	.word	0x00000000
        /*06cc*/ 	.word	0x00000048
        /*06d0*/ 	.short	0x010a
        /*06d2*/ 	.byte	0xff
	.zero		1


	//   ....[93]....
        /*06d4*/ 	.word	0x00008060
        /*06d8*/ 	.word	0x00000003
        /*06dc*/ 	.word	0x00000038
        /*06e0*/ 	.short	0x010a
        /*06e2*/ 	.byte	0xff
	.zero		1


	//   ....[94]....
        /*06e4*/ 	.word	0x000080b0
        /*06e8*/ 	.word	0x00000000
        /*06ec*/ 	.word	0x00000050
        /*06f0*/ 	.short	0x010a
        /*06f2*/ 	.byte	0xff
	.zero		1


	//   ....[95]....
        /*06f4*/ 	.word	0x00008110
        /*06f8*/ 	.word	0x00000000
        /*06fc*/ 	.word	0x00000030
        /*0700*/ 	.short	0x010a
        /*0702*/ 	.byte	0xff
	.zero		1


	//   ....[96]....
        /*0704*/ 	.word	0x00008160
        /*0708*/ 	.word	0x00000010
        /*070c*/ 	.word	0x00000070
        /*0710*/ 	.short	0x010a
        /*0712*/ 	.byte	0xff
	.zero		1


	//----- nvinfo : EIATTR_NUM_MBARRIERS
	.align		4
.L_47:
        /*0714*/ 	.byte	0x03, 0x38
        /*0716*/ 	.short	0x001a


	//----- nvinfo : EIATTR_EXIT_INSTR_OFFSETS
	.align		4
        /*0718*/ 	.byte	0x04, 0x1c
        /*071a*/ 	.short	(.L_49 - .L_48)


	//   ....[0]....
.L_48:
        /*071c*/ 	.word	0x00002550


	//   ....[1]....
        /*0720*/ 	.word	0x00002a40


	//   ....[2]....
        /*0724*/ 	.word	0x00002aa0


	//   ....[3]....
        /*0728*/ 	.word	0x00003bb0


	//   ....[4]....
        /*072c*/ 	.word	0x00004890


	//   ....[5]....
        /*0730*/ 	.word	0x000048d0


	//   ....[6]....
        /*0734*/ 	.word	0x00007980


	//----- nvinfo : EIATTR_MAX_THREADS
	.align		4
.L_49:
        /*0738*/ 	.byte	0x04, 0x05
        /*073a*/ 	.short	(.L_51 - .L_50)
.L_50:
        /*073c*/ 	.word	0x00000100
        /*0740*/ 	.word	0x00000001
        /*0744*/ 	.word	0x00000001


	//----- nvinfo : EIATTR_CRS_STACK_SIZE
	.align		4
.L_51:
        /*0748*/ 	.byte	0x04, 0x1e
        /*074a*/ 	.short	(.L_53 - .L_52)
.L_52:
        /*074c*/ 	.word	0x00000000


	//----- nvinfo : EIATTR_CBANK_PARAM_SIZE
	.align		4
.L_53:
        /*0750*/ 	.byte	0x03, 0x19
        /*0752*/ 	.short	0x0800


	//----- nvinfo : EIATTR_PARAM_CBANK
	.align		4
        /*0754*/ 	.byte	0x04, 0x0a
        /*0756*/ 	.short	(.L_55 - .L_54)
	.align		4
.L_54:
        /*0758*/ 	.word	index@(.nv.constant0._ZN7cutlass13device_kernelINS_4gemm6kernel13GemmUniversalIN4cute5tupleIJiiiiEEENS1_10collective13CollectiveMmaINS1_35MainloopSm100TmaUmmaWarpSpecializedILi3ELi2ELi4ENS5_IJNS4_1CILi1EEESB_SB_EEEEENS5_IJNSA_ILi64EEENSA_ILi160EEENSA_ILi256EEEEEENS_12float_e4m3_tENS5_IJlSB_lEEESI_SJ_NS4_8TiledMMAINS4_8MMA_AtomIJNS4_10MMA_TraitsINS4_19SM100_MMA_F8F6F4_SSEJSI_SI_fSE_SF_NS4_17integral_constantINS4_4UMMA5MajorELSQ_0EEESR_NSO_INSP_7ScaleInELSS_0EEEST_EEEEEENS4_6LayoutISC_NS5_IJNSA_ILi0EEESX_SX_EEEEENS5_IJNS4_10UnderscoreES10_S10_EEEEENS4_13SM90_TMA_LOADENS4_14ComposedLayoutINS4_7SwizzleILi3ELi4ELi3EEENS4_18smem_ptr_flag_bitsILi8EEENSW_INS5_IJNSA_ILi8EEENSA_ILi128EEEEEENS5_IJS1A_SB_EEEEEEEvNS4_8identityES13_S1E_vS1F_EENS_8epilogue10collective18CollectiveEpilogueINS1H_23Sm100TmaWarpSpecializedILi1ELi1ELi80ELb0ELb0EEEJSH_NS5_IJNSW_ISE_SB_EENSW_ISF_SB_EEEEESI_SJ_SI_SJ_NS1H_6fusion15FusionCallbacksIS1L_NS1P_17LinearCombinationISI_fSI_fLNS_15FloatRoundStyleE2EEESH_S1O_JEEENS4_5SM1004TMEM4LOAD26SM100_TMEM_LOAD_16dp32b16xES13_NS14_INS15_ILi1ELi4ELi3EEES18_NSW_INS5_IJS19_NSA_ILi32EEEEEENS5_IJS20_SB_EEEEEEENS4_39AutoVectorizingCopyWithAssumedAlignmentILi128EEENS4_14SM90_TMA_STOREES24_S26_S26_EEEvvEEEEvNT_6ParamsE)
        /*075c*/ 	.short	0x0380
        /*075e*/ 	.short	0x0800


	//----- nvinfo : EIATTR_SW_WAR
	.align		4
.L_55:
        /*0760*/ 	.byte	0x04, 0x36
        /*0762*/ 	.short	(.L_57 - .L_56)
.L_56:
        /*0764*/ 	.word	0x00000008
.L_57:


//--------------------- .nv.callgraph             --------------------------
	.section	.nv.callgraph,"",@"SHT_CUDA_CALLGRAPH"
	.align	4
	.sectionentsize	8
	.align		4
        /*0000*/ 	.word	0x00000000
	.align		4
        /*0004*/ 	.word	0xffffffff
	.align		4
        /*0008*/ 	.word	index@(_ZN7cutlass13device_kernelINS_4gemm6kernel13GemmUniversalIN4cute5tupleIJiiiiEEENS1_10collective13CollectiveMmaINS1_35MainloopSm100TmaUmmaWarpSpecializedILi3ELi2ELi4ENS5_IJNS4_1CILi1EEESB_SB_EEEEENS5_IJNSA_ILi64EEENSA_ILi160EEENSA_ILi256EEEEEENS_12float_e4m3_tENS5_IJlSB_lEEESI_SJ_NS4_8TiledMMAINS4_8MMA_AtomIJNS4_10MMA_TraitsINS4_19SM100_MMA_F8F6F4_SSEJSI_SI_fSE_SF_NS4_17integral_constantINS4_4UMMA5MajorELSQ_0EEESR_NSO_INSP_7ScaleInELSS_0EEEST_EEEEEENS4_6LayoutISC_NS5_IJNSA_ILi0EEESX_SX_EEEEENS5_IJNS4_10UnderscoreES10_S10_EEEEENS4_13SM90_TMA_LOADENS4_14ComposedLayoutINS4_7SwizzleILi3ELi4ELi3EEENS4_18smem_ptr_flag_bitsILi8EEENSW_INS5_IJNSA_ILi8EEENSA_ILi128EEEEEENS5_IJS1A_SB_EEEEEEEvNS4_8identityES13_S1E_vS1F_EENS_8epilogue10collective18CollectiveEpilogueINS1H_23Sm100TmaWarpSpecializedILi1ELi1ELi80ELb0ELb0EEEJSH_NS5_IJNSW_ISE_SB_EENSW_ISF_SB_EEEEESI_SJ_SI_SJ_NS1H_6fusion15FusionCallbacksIS1L_NS1P_17LinearCombinationISI_fSI_fLNS_15FloatRoundStyleE2EEESH_S1O_JEEENS4_5SM1004TMEM4LOAD26SM100_TMEM_LOAD_16dp32b16xES13_NS14_INS15_ILi1ELi4ELi3EEES18_NSW_INS5_IJS19_NSA_ILi32EEEEEENS5_IJS20_SB_EEEEEEENS4_39AutoVectorizingCopyWithAssumedAlignmentILi128EEENS4_14SM90_TMA_STOREES24_S26_S26_EEEvvEEEEvNT_6ParamsE)
	.align		4
        /*000c*/ 	.word	index@(__assertfail)
	.align		4
        /*0010*/ 	.word	0x00000000
	.align		4
        /*0014*/ 	.word	0xfffffffe
	.align		4
        /*0018*/ 	.word	0x00000000
	.align		4
        /*001c*/ 	.word	0xfffffffd
	.align		4
        /*0020*/ 	.word	0x00000000
	.align		4
        /*0024*/ 	.word	0xfffffffc


//--------------------- .nv.constant4             --------------------------
	.section	.nv.constant4,"a",@progbits
	.align	8
	.align		8
.nv.constant4:
        /*0000*/ 	.dword	__assertfail
	.align		8
        /*0008*/ 	.dword	__unnamed_1
	.align		8
        /*0010*/ 	.dword	__unnamed_2
	.align		8
        /*0018*/ 	.dword	_ZN40_INTERNAL_91701069_4_k_cu_e2ccb510_141954cuda3std3__45__cpo5beginE
	.align		8
        /*0020*/ 	.dword	_ZN40_INTERNAL_91701069_4_k_cu_e2ccb510_141954cuda3std3__45__cpo3endE
	.align		8
        /*0028*/ 	.dword	_ZN40_INTERNAL_91701069_4_k_cu_e2ccb510_141954cuda3std3__45__cpo6cbeginE
	.align		8
        /*0030*/ 	.dword	_ZN40_INTERNAL_91701069_4_k_cu_e2ccb510_141954cuda3std3__45__cpo4cendE
	.align		8
        /*0038*/ 	.dword	_ZN40_INTERNAL_91701069_4_k_cu_e2ccb510_141954cuda3std3__442_GLOBAL__N__91701069_4_k_cu_e2ccb510_141956ignoreE
	.align		8
        /*0040*/ 	.dword	_ZN40_INTERNAL_91701069_4_k_cu_e2ccb510_141954cuda3std3__419piecewise_constructE
	.align		8
        /*0048*/ 	.dword	_ZN40_INTERNAL_91701069_4_k_cu_e2ccb510_141954cuda3std3__48in_placeE
	.align		8
        /*0050*/ 	.dword	_ZN40_INTERNAL_91701069_4_k_cu_e2ccb510_141954cuda3std6ranges3__45__cpo4swapE
	.align		8
        /*0058*/ 	.dword	_ZN40_INTERNAL_91701069_4_k_cu_e2ccb510_141954cuda3std6ranges3__45__cpo9iter_moveE
	.align		8
        /*0060*/ 	.dword	_ZN40_INTERNAL_91701069_4_k_cu_e2ccb510_141954cute7productE
	.align		8
        /*0068*/ 	.dword	_ZN40_INTERNAL_91701069_4_k_cu_e2ccb510_141954cute1_E
	.align		8
        /*0070*/ 	.dword	$str$25
	.align		8
        /*0078*/ 	.dword	$str$26
	.align		8
        /*0080*/ 	.dword	$str$27
	.align		8
        /*0088*/ 	.dword	$str$28


//--------------------- .text._ZN7cutlass13device_kernelINS_4gemm6kernel13GemmUniversalIN4cute5tupleIJiiiiEEENS1_10collective13CollectiveMmaINS1_35MainloopSm100TmaUmmaWarpSpecializedILi3ELi2ELi4ENS5_IJNS4_1CILi1EEESB_SB_EEEEENS5_IJNSA_ILi64EEENSA_ILi160EEENSA_ILi256EEEEEENS_12float_e4m3_tENS5_IJlSB_lEEESI_SJ_NS4_8TiledMMAINS4_8MMA_AtomIJNS4_10MMA_TraitsINS4_19SM100_MMA_F8F6F4_SSEJSI_SI_fSE_SF_NS4_17integral_constantINS4_4UMMA5MajorELSQ_0EEESR_NSO_INSP_7ScaleInELSS_0EEEST_EEEEEENS4_6LayoutISC_NS5_IJNSA_ILi0EEESX_SX_EEEEENS5_IJNS4_10UnderscoreES10_S10_EEEEENS4_13SM90_TMA_LOADENS4_14ComposedLayoutINS4_7SwizzleILi3ELi4ELi3EEENS4_18smem_ptr_flag_bitsILi8EEENSW_INS5_IJNSA_ILi8EEENSA_ILi128EEEEEENS5_IJS1A_SB_EEEEEEEvNS4_8identityES13_S1E_vS1F_EENS_8epilogue10collective18CollectiveEpilogueINS1H_23Sm100TmaWarpSpecializedILi1ELi1ELi80ELb0ELb0EEEJSH_NS5_IJNSW_ISE_SB_EENSW_ISF_SB_EEEEESI_SJ_SI_SJ_NS1H_6fusion15FusionCallbacksIS1L_NS1P_17LinearCombinationISI_fSI_fLNS_15FloatRoundStyleE2EEESH_S1O_JEEENS4_5SM1004TMEM4LOAD26SM100_TMEM_LOAD_16dp32b16xES13_NS14_INS15_ILi1ELi4ELi3EEES18_NSW_INS5_IJS19_NSA_ILi32EEEEEENS5_IJS20_SB_EEEEEEENS4_39AutoVectorizingCopyWithAssumedAlignmentILi128EEENS4_14SM90_TMA_STOREES24_S26_S26_EEEvvEEEEvNT_6ParamsE --------------------------
	.section	.text._ZN7cutlass13device_kernelINS_4gemm6kernel13GemmUniversalIN4cute5tupleIJiiiiEEENS1_10collective13CollectiveMmaINS1_35MainloopSm100TmaUmmaWarpSpecializedILi3ELi2ELi4ENS5_IJNS4_1CILi1EEESB_SB_EEEEENS5_IJNSA_ILi64EEENSA_ILi160EEENSA_ILi256EEEEEENS_12float_e4m3_tENS5_IJlSB_lEEESI_SJ_NS4_8TiledMMAINS4_8MMA_AtomIJNS4_10MMA_TraitsINS4_19SM100_MMA_F8F6F4_SSEJSI_SI_fSE_SF_NS4_17integral_constantINS4_4UMMA5MajorELSQ_0EEESR_NSO_INSP_7ScaleInELSS_0EEEST_EEEEEENS4_6LayoutISC_NS5_IJNSA_ILi0EEESX_SX_EEEEENS5_IJNS4_10UnderscoreES10_S10_EEEEENS4_13SM90_TMA_LOADENS4_14ComposedLayoutINS4_7SwizzleILi3ELi4ELi3EEENS4_18smem_ptr_flag_bitsILi8EEENSW_INS5_IJNSA_ILi8EEENSA_ILi128EEEEEENS5_IJS1A_SB_EEEEEEEvNS4_8identityES13_S1E_vS1F_EENS_8epilogue10collective18CollectiveEpilogueINS1H_23Sm100TmaWarpSpecializedILi1ELi1ELi80ELb0ELb0EEEJSH_NS5_IJNSW_ISE_SB_EENSW_ISF_SB_EEEEESI_SJ_SI_SJ_NS1H_6fusion15FusionCallbacksIS1L_NS1P_17LinearCombinationISI_fSI_fLNS_15FloatRoundStyleE2EEESH_S1O_JEEENS4_5SM1004TMEM4LOAD26SM100_TMEM_LOAD_16dp32b16xES13_NS14_INS15_ILi1ELi4ELi3EEES18_NSW_INS5_IJS19_NSA_ILi32EEEEEENS5_IJS20_SB_EEEEEEENS4_39AutoVectorizingCopyWithAssumedAlignmentILi128EEENS4_14SM90_TMA_STOREES24_S26_S26_EEEvvEEEEvNT_6ParamsE,"ax",@progbits
	.align	128
.text._ZN7cutlass13device_kernelINS_4gemm6kernel13GemmUniversalIN4cute5tupleIJiiiiEEENS1_10collective13CollectiveMmaINS1_35MainloopSm100TmaUmmaWarpSpecializedILi3ELi2ELi4ENS5_IJNS4_1CILi1EEESB_SB_EEEEENS5_IJNSA_ILi64EEENSA_ILi160EEENSA_ILi256EEEEEENS_12float_e4m3_tENS5_IJlSB_lEEESI_SJ_NS4_8TiledMMAINS4_8MMA_AtomIJNS4_10MMA_TraitsINS4_19SM100_MMA_F8F6F4_SSEJSI_SI_fSE_SF_NS4_17integral_constantINS4_4UMMA5MajorELSQ_0EEESR_NSO_INSP_7ScaleInELSS_0EEEST_EEEEEENS4_6LayoutISC_NS5_IJNSA_ILi0EEESX_SX_EEEEENS5_IJNS4_10UnderscoreES10_S10_EEEEENS4_13SM90_TMA_LOADENS4_14ComposedLayoutINS4_7SwizzleILi3ELi4ELi3EEENS4_18smem_ptr_flag_bitsILi8EEENSW_INS5_IJNSA_ILi8EEENSA_ILi128EEEEEENS5_IJS1A_SB_EEEEEEEvNS4_8identityES13_S1E_vS1F_EENS_8epilogue10collective18CollectiveEpilogueINS1H_23Sm100TmaWarpSpecializedILi1ELi1ELi80ELb0ELb0EEEJSH_NS5_IJNSW_ISE_SB_EENSW_ISF_SB_EEEEESI_SJ_SI_SJ_NS1H_6fusion15FusionCallbacksIS1L_NS1P_17LinearCombinationISI_fSI_fLNS_15FloatRoundStyleE2EEESH_S1O_JEEENS4_5SM1004TMEM4LOAD26SM100_TMEM_LOAD_16dp32b16xES13_NS14_INS15_ILi1ELi4ELi3EEES18_NSW_INS5_IJS19_NSA_ILi32EEEEEENS5_IJS20_SB_EEEEEEENS4_39AutoVectorizingCopyWithAssumedAlignmentILi128EEENS4_14SM90_TMA_STOREES24_S26_S26_EEEvvEEEEvNT_6ParamsE:
        .type           _ZN7cutlass13device_kernelINS_4gemm6kernel13GemmUniversalIN4cute5tupleIJiiiiEEENS1_10collective13CollectiveMmaINS1_35MainloopSm100TmaUmmaWarpSpecializedILi3ELi2ELi4ENS5_IJNS4_1CILi1EEESB_SB_EEEEENS5_IJNSA_ILi64EEENSA_ILi160EEENSA_ILi256EEEEEENS_12float_e4m3_tENS5_IJlSB_lEEESI_SJ_NS4_8TiledMMAINS4_8MMA_AtomIJNS4_10MMA_TraitsINS4_19SM100_MMA_F8F6F4_SSEJSI_SI_fSE_SF_NS4_17integral_constantINS4_4UMMA5MajorELSQ_0EEESR_NSO_INSP_7ScaleInELSS_0EEEST_EEEEEENS4_6LayoutISC_NS5_IJNSA_ILi0EEESX_SX_EEEEENS5_IJNS4_10UnderscoreES10_S10_EEEEENS4_13SM90_TMA_LOADENS4_14ComposedLayoutINS4_7SwizzleILi3ELi4ELi3EEENS4_18smem_ptr_flag_bitsILi8EEENSW_INS5_IJNSA_ILi8EEENSA_ILi128EEEEEENS5_IJS1A_SB_EEEEEEEvNS4_8identityES13_S1E_vS1F_EENS_8epilogue10collective18CollectiveEpilogueINS1H_23Sm100TmaWarpSpecializedILi1ELi1ELi80ELb0ELb0EEEJSH_NS5_IJNSW_ISE_SB_EENSW_ISF_SB_EEEEESI_SJ_SI_SJ_NS1H_6fusion15FusionCallbacksIS1L_NS1P_17LinearCombinationISI_fSI_fLNS_15FloatRoundStyleE2EEESH_S1O_JEEENS4_5SM1004TMEM4LOAD26SM100_TMEM_LOAD_16dp32b16xES13_NS14_INS15_ILi1ELi4ELi3EEES18_NSW_INS5_IJS19_NSA_ILi32EEEEEENS5_IJS20_SB_EEEEEEENS4_39AutoVectorizingCopyWithAssumedAlignmentILi128EEENS4_14SM90_TMA_STOREES24_S26_S26_EEEvvEEEEvNT_6ParamsE,@function
        .size           _ZN7cutlass13device_kernelINS_4gemm6kernel13GemmUniversalIN4cute5tupleIJiiiiEEENS1_10collective13CollectiveMmaINS1_35MainloopSm100TmaUmmaWarpSpecializedILi3ELi2ELi4ENS5_IJNS4_1CILi1EEESB_SB_EEEEENS5_IJNSA_ILi64EEENSA_ILi160EEENSA_ILi256EEEEEENS_12float_e4m3_tENS5_IJlSB_lEEESI_SJ_NS4_8TiledMMAINS4_8MMA_AtomIJNS4_10MMA_TraitsINS4_19SM100_MMA_F8F6F4_SSEJSI_SI_fSE_SF_NS4_17integral_constantINS4_4UMMA5MajorELSQ_0EEESR_NSO_INSP_7ScaleInELSS_0EEEST_EEEEEENS4_6LayoutISC_NS5_IJNSA_ILi0EEESX_SX_EEEEENS5_IJNS4_10UnderscoreES10_S10_EEEEENS4_13SM90_TMA_LOADENS4_14ComposedLayoutINS4_7SwizzleILi3ELi4ELi3EEENS4_18smem_ptr_flag_bitsILi8EEENSW_INS5_IJNSA_ILi8EEENSA_ILi128EEEEEENS5_IJS1A_SB_EEEEEEEvNS4_8identityES13_S1E_vS1F_EENS_8epilogue10collective18CollectiveEpilogueINS1H_23Sm100TmaWarpSpecializedILi1ELi1ELi80ELb0ELb0EEEJSH_NS5_IJNSW_ISE_SB_EENSW_ISF_SB_EEEEESI_SJ_SI_SJ_NS1H_6fusion15FusionCallbacksIS1L_NS1P_17LinearCombinationISI_fSI_fLNS_15FloatRoundStyleE2EEESH_S1O_JEEENS4_5SM1004TMEM4LOAD26SM100_TMEM_LOAD_16dp32b16xES13_NS14_INS15_ILi1ELi4ELi3EEES18_NSW_INS5_IJS19_NSA_ILi32EEEEEENS5_IJS20_SB_EEEEEEENS4_39AutoVectorizingCopyWithAssumedAlignmentILi128EEENS4_14SM90_TMA_STOREES24_S26_S26_EEEvvEEEEvNT_6ParamsE,(.L_x_129 - _ZN7cutlass13device_kernelINS_4gemm6kernel13GemmUniversalIN4cute5tupleIJiiiiEEENS1_10collective13CollectiveMmaINS1_35MainloopSm100TmaUmmaWarpSpecializedILi3ELi2ELi4ENS5_IJNS4_1CILi1EEESB_SB_EEEEENS5_IJNSA_ILi64EEENSA_ILi160EEENSA_ILi256EEEEEENS_12float_e4m3_tENS5_IJlSB_lEEESI_SJ_NS4_8TiledMMAINS4_8MMA_AtomIJNS4_10MMA_TraitsINS4_19SM100_MMA_F8F6F4_SSEJSI_SI_fSE_SF_NS4_17integral_constantINS4_4UMMA5MajorELSQ_0EEESR_NSO_INSP_7ScaleInELSS_0EEEST_EEEEEENS4_6LayoutISC_NS5_IJNSA_ILi0EEESX_SX_EEEEENS5_IJNS4_10UnderscoreES10_S10_EEEEENS4_13SM90_TMA_LOADENS4_14ComposedLayoutINS4_7SwizzleILi3ELi4ELi3EEENS4_18smem_ptr_flag_bitsILi8EEENSW_INS5_IJNSA_ILi8EEENSA_ILi128EEEEEENS5_IJS1A_SB_EEEEEEEvNS4_8identityES13_S1E_vS1F_EENS_8epilogue10collective18CollectiveEpilogueINS1H_23Sm100TmaWarpSpecializedILi1ELi1ELi80ELb0ELb0EEEJSH_NS5_IJNSW_ISE_SB_EENSW_ISF_SB_EEEEESI_SJ_SI_SJ_NS1H_6fusion15FusionCallbacksIS1L_NS1P_17LinearCombinationISI_fSI_fLNS_15FloatRoundStyleE2EEESH_S1O_JEEENS4_5SM1004TMEM4LOAD26SM100_TMEM_LOAD_16dp32b16xES13_NS14_INS15_ILi1ELi4ELi3EEES18_NSW_INS5_IJS19_NSA_ILi32EEEEEENS5_IJS20_SB_EEEEEEENS4_39AutoVectorizingCopyWithAssumedAlignmentILi128EEENS4_14SM90_TMA_STOREES24_S26_S26_EEEvvEEEEvNT_6ParamsE)
        .other          _ZN7cutlass13device_kernelINS_4gemm6kernel13GemmUniversalIN4cute5tupleIJiiiiEEENS1_10collective13CollectiveMmaINS1_35MainloopSm100TmaUmmaWarpSpecializedILi3ELi2ELi4ENS5_IJNS4_1CILi1EEESB_SB_EEEEENS5_IJNSA_ILi64EEENSA_ILi160EEENSA_ILi256EEEEEENS_12float_e4m3_tENS5_IJlSB_lEEESI_SJ_NS4_8TiledMMAINS4_8MMA_AtomIJNS4_10MMA_TraitsINS4_19SM100_MMA_F8F6F4_SSEJSI_SI_fSE_SF_NS4_17integral_constantINS4_4UMMA5MajorELSQ_0EEESR_NSO_INSP_7ScaleInELSS_0EEEST_EEEEEENS4_6LayoutISC_NS5_IJNSA_ILi0EEESX_SX_EEEEENS5_IJNS4_10UnderscoreES10_S10_EEEEENS4_13SM90_TMA_LOADENS4_14ComposedLayoutINS4_7SwizzleILi3ELi4ELi3EEENS4_18smem_ptr_flag_bitsILi8EEENSW_INS5_IJNSA_ILi8EEENSA_ILi128EEEEEENS5_IJS1A_SB_EEEEEEEvNS4_8identityES13_S1E_vS1F_EENS_8epilogue10collective18CollectiveEpilogueINS1H_23Sm100TmaWarpSpecializedILi1ELi1ELi80ELb0ELb0EEEJSH_NS5_IJNSW_ISE_SB_EENSW_ISF_SB_EEEEESI_SJ_SI_SJ_NS1H_6fusion15FusionCallbacksIS1L_NS1P_17LinearCombinationISI_fSI_fLNS_15FloatRoundStyleE2EEESH_S1O_JEEENS4_5SM1004TMEM4LOAD26SM100_TMEM_LOAD_16dp32b16xES13_NS14_INS15_ILi1ELi4ELi3EEES18_NSW_INS5_IJS19_NSA_ILi32EEEEEENS5_IJS20_SB_EEEEEEENS4_39AutoVectorizingCopyWithAssumedAlignmentILi128EEENS4_14SM90_TMA_STOREES24_S26_S26_EEEvvEEEEvNT_6ParamsE,@"STO_CUDA_ENTRY STV_DEFAULT"
_ZN7cutlass13device_kernelINS_4gemm6kernel13GemmUniversalIN4cute5tupleIJiiiiEEENS1_10collective13CollectiveMmaINS1_35MainloopSm100TmaUmmaWarpSpecializedILi3ELi2ELi4ENS5_IJNS4_1CILi1EEESB_SB_EEEEENS5_IJNSA_ILi64EEENSA_ILi160EEENSA_ILi256EEEEEENS_12float_e4m3_tENS5_IJlSB_lEEESI_SJ_NS4_8TiledMMAINS4_8MMA_AtomIJNS4_10MMA_TraitsINS4_19SM100_MMA_F8F6F4_SSEJSI_SI_fSE_SF_NS4_17integral_constantINS4_4UMMA5MajorELSQ_0EEESR_NSO_INSP_7ScaleInELSS_0EEEST_EEEEEENS4_6LayoutISC_NS5_IJNSA_ILi0EEESX_SX_EEEEENS5_IJNS4_10UnderscoreES10_S10_EEEEENS4_13SM90_TMA_LOADENS4_14ComposedLayoutINS4_7SwizzleILi3ELi4ELi3EEENS4_18smem_ptr_flag_bitsILi8EEENSW_INS5_IJNSA_ILi8EEENSA_ILi128EEEEEENS5_IJS1A_SB_EEEEEEEvNS4_8identityES13_S1E_vS1F_EENS_8epilogue10collective18CollectiveEpilogueINS1H_23Sm100TmaWarpSpecializedILi1ELi1ELi80ELb0ELb0EEEJSH_NS5_IJNSW_ISE_SB_EENSW_ISF_SB_EEEEESI_SJ_SI_SJ_NS1H_6fusion15FusionCallbacksIS1L_NS1P_17LinearCombinationISI_fSI_fLNS_15FloatRoundStyleE2EEESH_S1O_JEEENS4_5SM1004TMEM4LOAD26SM100_TMEM_LOAD_16dp32b16xES13_NS14_INS15_ILi1ELi4ELi3EEES18_NSW_INS5_IJS19_NSA_ILi32EEEEEENS5_IJS20_SB_EEEEEEENS4_39AutoVectorizingCopyWithAssumedAlignmentILi128EEENS4_14SM90_TMA_STOREES24_S26_S26_EEEvvEEEEvNT_6ParamsE:
[----:B------:R-:W1:Y:S01]  /*0000*/  LDC R1, c[0x0][0x37c] ;  /* 0x0000df00ff017b82 */ /* 0x000e620000000800 */
[----:B------:R-:W2:Y:S01]  /*0010*/  S2R R205, SR_TID.X ;  /* 0x0000000000cd7919 */ /* 0x000ea20000002100 */
[----:B------:R-:W3:Y:S01]  /*0020*/  LDCU.64 UR4, c[0x0][0x890] ;  /* 0x00011200ff0477ac */ /* 0x000ee20008000a00 */
[----:B------:R-:W-:Y:S02]  /*0030*/  PRMT R200, RZ, 0x7610, R200 ;  /* 0x00007610ffc87816 */ /* 0x000fe400000000c8 */
[----:B------:R-:W-:Y:S01]  /*0040*/  ELECT P5, URZ, PT ;  /* 0x0000000000ff782f */ /* 0x000fe200038a0000 */
[----:B------:R-:W4:Y:S01]  /*0050*/  LDCU.64 UR46, c[0x0][0x358] ;  /* 0x00006b00ff2e77ac */ /* 0x000f220008000a00 */
[----:B---3--:R-:W-:-:S04]  /*0060*/  UISETP.NE.U32.AND UP0, UPT, UR4, URZ, UPT ;  /* 0x000000ff0400728c */ /* 0x008fc8000bf05070 */
[----:B------:R-:W-:Y:S01]  /*0070*/  UISETP.NE.AND.EX UP0, UPT, UR5, URZ, UPT, UP0 ;  /* 0x000000ff0500728c */ /* 0x000fe2000bf05300 */
[----:B--2---:R-:W-:-:S05]  /*0080*/  SHF.R.U32.HI R207, RZ, 0x5, R205 ;  /* 0x00000005ffcf7819 */ /* 0x004fca00000116cd */
[----:B------:R-:W2:Y:S02]  /*0090*/  SHFL.IDX PT, R0, R207, RZ, 0x1f ;  /* 0x00001fffcf007589 */ /* 0x000ea400000e0000 */
[----:B--2---:R-:W-:Y:S01]  /*00a0*/  R2UR UR8, R0 ;  /* 0x00000000000872ca */ /* 0x004fe200000e0000 */
[----:B-1--4-:R-:W-:-:S14]  /*00b0*/  BRA.U UP0, `(.L_x_0) ;  /* 0x00000001002c7547 */ /* 0x012fdc000b800000 */
[----:B------:R-:W1:Y:S02]  /*00c0*/  LDCU.64 UR6, c[0x0][0x888] ;  /* 0x00011100ff0677ac */ /* 0x000e640008000a00 */
[----:B-1----:R-:W-:-:S04]  /*00d0*/  UISETP.NE.U32.AND UP0, UPT, UR6, URZ, UPT ;  /* 0x000000ff0600728c */ /* 0x002fc8000bf05070 */
[----:B------:R-:W-:-:S09]  /*00e0*/  UISETP.NE.AND.EX UP0, UPT, UR7, URZ, UPT, UP0 ;  /* 0x000000ff0700728c */ /* 0x000fd2000bf05300 */
[----:B------:R-:W-:Y:S05]  /*00f0*/  BRA.U !UP0, `(.L_x_1) ;  /* 0x0000000108107547 */ /* 0x000fea000b800000 */
[----:B------:R-:W1:Y:S02]  /*0100*/  LDC.64 R2, c[0x0][0x888] ;  /* 0x00022200ff027b82 */ /* 0x000e640000000a00 */
[----:B-1----:R1:W5:Y:S01]  /*0110*/  LDG.E R101, desc[UR46][R2.64] ;  /* 0x0000002e02657981 */ /* 0x002362000c1e1900 */
[----:B------:R-:W-:Y:S01]  /*0120*/  HFMA2 R200, -RZ, RZ, 0, 5.9604644775390625e-08 ;  /* 0x00000001ffc87431 */ /* 0x000fe200000001ff */
[----:B------:R-:W-:Y:S05]  /*0130*/  BRA `(.L_x_0) ;  /* 0x00000000000c7947 */ /* 0x000fea0003800000 */
.L_x_1:
[----:B------:R-:W1:Y:S01]  /*0140*/  LDCU UR6, c[0x0][0x880] ;  /* 0x00011000ff0677ac */ /* 0x000e620008000800 */
[----:B------:R-:W-:Y:S01]  /*0150*/  HFMA2 R200, -RZ, RZ, 0, 5.9604644775390625e-08 ;  /* 0x00000001ffc87431 */ /* 0x000fe200000001ff */
[----:B-1----:R-:W-:-:S07]  /*0160*/  MOV R101, UR6 ;  /* 0x0000000600657c02 */ /* 0x002fce0008000f00 */
.L_x_0:
[----:B------:R-:W2:Y:S02]  /*0170*/  LDCU.64 UR6, c[0x0][0x8b0] ;  /* 0x00011600ff0677ac */ /* 0x000ea40008000a00 */
[----:B--2---:R-:W-:-:S04]  /*0180*/  UISETP.NE.U32.AND UP0, UPT, UR6, URZ, UPT ;  /* 0x000000ff0600728c */ /* 0x004fc8000bf05070 */
[----:B------:R-:W-:-:S09]  /*0190*/  UISETP.NE.AND.EX UP0, UPT, UR7, URZ, UPT, UP0 ;  /* 0x000000ff0700728c */ /* 0x000fd2000bf05300 */
[----:B------:R-:W-:Y:S05]  /*01a0*/  BRA.U UP0, `(.L_x_2) ;  /* 0x0000000100247547 */ /* 0x000fea000b800000 */
[----:B------:R-:W2:Y:S02]  /*01b0*/  LDCU.64 UR6, c[0x0][0x8a8] ;  /* 0x00011500ff0677ac */ /* 0x000ea40008000a00 */
[----:B--2---:R-:W-:-:S04]  /*01c0*/  UISETP.NE.U32.AND UP0, UPT, UR6, URZ, UPT ;  /* 0x000000ff0600728c */ /* 0x004fc8000bf05070 */
[----:B------:R-:W-:-:S09]  /*01d0*/  UISETP.NE.AND.EX UP0, UPT, UR7, URZ, UPT, UP0 ;  /* 0x000000ff0700728c */ /* 0x000fd2000bf05300 */
[----:B------:R-:W-:Y:S05]  /*01e0*/  BRA.U !UP0, `(.L_x_3) ;  /* 0x00000001080c7547 */ /* 0x000fea000b800000 */
[----:B------:R-:W2:Y:S02]  /*01f0*/  LDC.64 R98, c[0x0][0x8a8] ;  /* 0x00022a00ff627b82 */ /* 0x000ea40000000a00 */
[----:B--2---:R2:W5:Y:S01]  /*0200*/  LDG.E R98, desc[UR46][R98.64] ;  /* 0x0000002e62627981 */ /* 0x004562000c1e1900 */
[----:B------:R-:W-:Y:S05]  /*0210*/  BRA `(.L_x_2) ;  /* 0x0000000000087947 */ /* 0x000fea0003800000 */
.L_x_3:
[----:B------:R-:W2:Y:S02]  /*0220*/  LDCU UR6, c[0x0][0x8a0] ;  /* 0x00011400ff0677ac */ /* 0x000ea40008000800 */
[----:B--2---:R-:W-:Y:S02]  /*0230*/  MOV R98, UR6 ;  /* 0x0000000600627c02 */ /* 0x004fe40008000f00 */
.L_x_2:
[----:B------:R-:W-:Y:S01]  /*0240*/  IMAD.U32 R0, RZ, RZ, UR8 ;  /* 0x00000008ff007e24 */ /* 0x000fe2000f8e00ff */
[----:B------:R-:W-:Y:S04]  /*0250*/  BSSY.RECONVERGENT B0, `(.L_x_4) ;  /* 0x000000c000007945 */ /* 0x000fe80003800200 */
[C---:B------:R-:W-:Y:S02]  /*0260*/  ISETP.NE.OR P1, PT, R0.reuse, 0x1, !P5 ;  /* 0x000000010000780c */ /* 0x040fe40006f25670 */
[----:B------:R-:W-:-:S11]  /*0270*/  ISETP.NE.OR P0, PT, R0, 0x3, !P5 ;  /* 0x000000030000780c */ /* 0x000fd60006f05670 */
[----:B------:R-:W-:Y:S05]  /*0280*/  @P1 BRA `(.L_x_5) ;  /* 0x0000000000201947 */ /* 0x000fea0003800000 */
[----:B------:R-:W3:Y:S02]  /*0290*/  LDCU.64 UR6, c[0x0][0x348] ;  /* 0x00006900ff0677ac */ /* 0x000ee40008000a00 */
[----:B---3--:R-:W-:Y:S02]  /*02a0*/  UIADD3 UR10, UP1, UPT, UR6, 0x80, URZ ;  /* 0x00000080060a7890 */ /* 0x008fe4000ff3e0ff */
[----:B------:R-:W-:Y:S02]  /*02b0*/  UIADD3 UR6, UP0, UPT, UR6, 0x180, URZ ;  /* 0x0000018006067890 */ /* 0x000fe4000ff1e0ff */
[----:B------:R-:W-:Y:S02]  /*02c0*/  UIADD3.X UR11, UPT, UPT, URZ, UR7, URZ, UP1, !UPT ;  /* 0x00000007ff0b7290 */ /* 0x000fe40008ffe4ff */
[----:B------:R-:W-:-:S07]  /*02d0*/  UIADD3.X UR7, UPT, UPT, URZ, UR7, URZ, UP0, !UPT ;  /* 0x00000007ff077290 */ /* 0x000fce00087fe4ff */
[----:B------:R3:W-:Y:S02]  /*02e0*/  UTMACCTL.PF [UR10] ;  /* 0x000000000a0079b9 */ /* 0x0007e40008040000 */
[----:B------:R3:W-:Y:S02]  /*02f0*/  UTMACCTL.PF [UR6] ;  /* 0x00000000060079b9 */ /* 0x0007e40008040000 */
[----:B---3--:R-:W-:Y:S01]  /*0300*/  NOP ;  /* 0x0000000000007918 */ /* 0x008fe20000000000 */
.L_x_5:
[----:B------:R-:W-:Y:S05]  /*0310*/  BSYNC.RECONVERGENT B0 ;  /* 0x0000000000007941 */ /* 0x000fea0003800200 */
.L_x_4:
[----:B------:R-:W-:Y:S04]  /*0320*/  BSSY.RECONVERGENT B0, `(.L_x_6) ;  /* 0x000000a000007945 */ /* 0x000fe80003800200 */
        /* <DEDUP_REMOVED lines=9> */
.L_x_7:
[----:B------:R-:W-:Y:S05]  /*03c0*/  BSYNC.RECONVERGENT B0 ;  /* 0x0000000000007941 */ /* 0x000fea0003800200 */
.L_x_6:
[----:B------:R-:W3:Y:S01]  /*03d0*/  LDCU.64 UR6, c[0x0][0x888] ;  /* 0x00011100ff0677ac */ /* 0x000ee20008000a00 */
[----:B------:R-:W-:Y:S02]  /*03e0*/  UISETP.EQ.U32.AND UP1, UPT, UR4, URZ, UPT ;  /* 0x000000ff0400728c */ /* 0x000fe4000bf22070 */
[----:B------:R-:W-:Y:S02]  /*03f0*/  UPLOP3.LUT UP2, UPT, UPT, UPT, UPT, 0x80, 0x8 ;  /* 0x000000000008789c */ /* 0x000fe40003f4f070 */
[----:B---3--:R-:W-:-:S04]  /*0400*/  UISETP.NE.U32.AND UP0, UPT, UR6, URZ, UPT ;  /* 0x000000ff0600728c */ /* 0x008fc8000bf05070 */
[----:B------:R-:W-:-:S04]  /*0410*/  UISETP.NE.AND.EX UP0, UPT, UR7, URZ, UPT, UP0 ;  /* 0x000000ff0700728c */ /* 0x000fc8000bf05300 */
[----:B------:R-:W-:-:S04]  /*0420*/  UISETP.EQ.OR.EX UP3, UPT, UR5, URZ, !UP0, UP1 ;  /* 0x000000ff0500728c */ /* 0x000fc8000c762710 */
[----:B------:R-:W-:-:S05]  /*0430*/  UP2UR UR42, UPR, URZ, 0x8 ;  /* 0x00000008ff2a7883 */ /* 0x000fca0008000000 */
[----:B------:R-:W-:Y:S07]  /*0440*/  BRA.U !UP3, `(.L_x_8) ;  /* 0x000000010b207547 */ /* 0x000fee000b800000 */
[----:B------:R-:W-:Y:S01]  /*0450*/  UISETP.NE.U32.AND UP2, UPT, UR4, URZ, UPT ;  /* 0x000000ff0400728c */ /* 0x000fe2000bf45070 */
[----:B-----5:R-:W-:Y:S01]  /*0460*/  FSETP.NEU.AND P0, PT, R101, RZ, PT ;  /* 0x000000ff6500720b */ /* 0x020fe20003f0d000 */
[----:B------:R-:W-:Y:S02]  /*0470*/  USEL UR4, URZ, 0xffffffff, UP0 ;  /* 0xffffffffff047887 */ /* 0x000fe40008000000 */
[----:B------:R-:W-:-:S10]  /*0480*/  UISETP.NE.AND.EX UP2, UPT, UR5, URZ, UPT, UP2 ;  /* 0x000000ff0500728c */ /* 0x000fd4000bf45320 */
[----:B------:R-:W-:Y:S01]  /*0490*/  VOTEU.ANY UP1, P0 ;  /* 0x0000000000ff7886 */ /* 0x000fe20000020100 */
[----:B------:R-:W-:-:S04]  /*04a0*/  @!UP2 USEL UR4, URZ, 0xffffffff, UP1 ;  /* 0xffffffffff04a887 */ /* 0x000fc80008800000 */
[----:B------:R-:W-:-:S04]  /*04b0*/  ULOP3.LUT UR4, UR4, 0x1, URZ, 0xc0, !UPT ;  /* 0x0000000104047892 */ /* 0x000fc8000f8ec0ff */
[----:B------:R-:W-:-:S11]  /*04c0*/  UISETP.NE.U32.AND UP2, UPT, UR4, 0x1, UPT ;  /* 0x000000010400788c */ /* 0x000fd6000bf45070 */
.L_x_8:
[----:B-1----:R-:W1:Y:S01]  /*04d0*/  SHFL.IDX PT, R2, R207, RZ, 0x1f ;  /* 0x00001fffcf027589 */ /* 0x002e6200000e0000 */
[----:B------:R-:W-:-:S04]  /*04e0*/  UISETP.NE.AND UP1, UPT, UR8, 0x2, UPT ;  /* 0x000000020800788c */ /* 0x000fc8000bf25270 */
[----:B------:R-:W-:Y:S01]  /*04f0*/  USEL UR6, URZ, 0x1, UP1 ;  /* 0x00000001ff067887 */ /* 0x000fe20008800000 */
[----:B-1----:R-:W-:-:S13]  /*0500*/  ISETP.NE.AND P0, PT, R2, RZ, PT ;  /* 0x000000ff0200720c */ /* 0x002fda0003f05270 */
[----:B------:R-:W-:Y:S05]  /*0510*/  @P0 BRA `(.L_x_9) ;  /* 0x0000000000400947 */ /* 0x000fea0003800000 */
[----:B------:R-:W1:Y:S01]  /*0520*/  S2UR UR5, SR_CgaCtaId ;  /* 0x00000000000579c3 */ /* 0x000e620000008800 */
[----:B------:R-:W-:Y:S01]  /*0530*/  UMOV UR7, 0x400 ;  /* 0x0000040000077882 */ /* 0x000fe20000000000 */
[----:B------:R-:W-:Y:S01]  /*0540*/  UMOV UR4, 0x1 ;  /* 0x0000000100047882 */ /* 0x000fe20000000000 */
[----:B------:R-:W-:Y:S01]  /*0550*/  ELECT P0, URZ, PT ;  /* 0x0000000000ff782f */ /* 0x000fe20003800000 */
[----:B------:R-:W-:-:S04]  /*0560*/  UIADD3 UR10, UPT, UPT, -UR4, 0x100000, URZ ;  /* 0x00100000040a7890 */ /* 0x000fc8000fffe1ff */
[----:B------:R-:W-:Y:S02]  /*0570*/  USHF.L.U32 UR11, UR10, 0xb, URZ ;  /* 0x0000000b0a0b7899 */ /* 0x000fe400080006ff */
[----:B------:R-:W-:Y:S02]  /*0580*/  USHF.L.U32 UR10, UR10, 0x1, URZ ;  /* 0x000000010a0a7899 */ /* 0x000fe400080006ff */
[----:B-1----:R-:W-:Y:S01]  /*0590*/  ULEA UR5, UR5, UR7, 0x18 ;  /* 0x0000000705057291 */ /* 0x002fe2000f8ec0ff */
[----:B------:R-:W1:Y:S11]  /*05a0*/  FENCE.VIEW.ASYNC.S ;  /* 0x00000000000073c6 */ /* 0x000e760000000000 */
[----:B-1----:R1:W3:Y:S01]  /*05b0*/  SYNCS.EXCH.64 URZ, [UR5], UR10 ;  /* 0x0000000a05ff75b2 */ /* 0x0022e20008000100 */
[----:B------:R1:W4:Y:S01]  /*05c0*/  SYNCS.EXCH.64 URZ, [UR5+0x18], UR10 ;  /* 0x0000180a05ff75b2 */ /* 0x0003220008000100 */
[----:B------:R1:W1:Y:S01]  /*05d0*/  SYNCS.EXCH.64 URZ, [UR5+0x8], UR10 ;  /* 0x0000080a05ff75b2 */ /* 0x0002620008000100 */
[----:B------:R1:W1:Y:S01]  /*05e0*/  SYNCS.EXCH.64 URZ, [UR5+0x20], UR10 ;  /* 0x0000200a05ff75b2 */ /* 0x0002620008000100 */
[----:B------:R1:W1:Y:S01]  /*05f0*/  SYNCS.EXCH.64 URZ, [UR5+0x10], UR10 ;  /* 0x0000100a05ff75b2 */ /* 0x0002620008000100 */
[----:B------:R1:W1:Y:S01]  /*0600*/  SYNCS.EXCH.64 URZ, [UR5+0x28], UR10 ;  /* 0x0000280a05ff75b2 */ /* 0x0002620008000100 */
[----:B------:R-:W-:Y:S01]  /*0610*/  NOP ;  /* 0x0000000000007918 */ /* 0x000fe20000000000 */
.L_x_9:
[----:B------:R-:W2:Y:S01]  /*0620*/  SHFL.IDX PT, R2, R207, RZ, 0x1f ;  /* 0x00001fffcf027589 */ /* 0x000ea200000e0000 */
[----:B------:R-:W-:Y:S01]  /*0630*/  NOP ;  /* 0x0000000000007918 */ /* 0x000fe20000000000 */
[----:B--2---:R-:W-:-:S13]  /*0640*/  ISETP.NE.AND P0, PT, R2, 0x1, PT ;  /* 0x000000010200780c */ /* 0x004fda0003f05270 */
[----:B------:R-:W-:Y:S05]  /*0650*/  @P0 BRA `(.L_x_10) ;  /* 0x0000000000400947 */ /* 0x000fea0003800000 */
[----:B------:R-:W2:Y:S01]  /*0660*/  S2UR UR7, SR_CgaCtaId ;  /* 0x00000000000779c3 */ /* 0x000ea20000008800 */
[----:B------:R-:W-:Y:S01]  /*0670*/  UMOV UR9, 0x400 ;  /* 0x0000040000097882 */ /* 0x000fe20000000000 */
[----:B-1----:R-:W-:Y:S01]  /*0680*/  UMOV UR5, 0x20 ;  /* 0x0000002000057882 */ /* 0x002fe20000000000 */
[----:B------:R-:W-:Y:S01]  /*0690*/  UMOV UR4, 0x80 ;  /* 0x0000008000047882 */ /* 0x000fe20000000000 */
[----:B------:R-:W-:-:S04]  /*06a0*/  UIADD3 UR10, UPT, UPT, -UR5, 0x100000, URZ ;  /* 0x00100000050a7890 */ /* 0x000fc8000fffe1ff */
[----:B------:R-:W-:Y:S02]  /*06b0*/  USHF.L.U32 UR11, UR10, 0xb, URZ ;  /* 0x0000000b0a0b7899 */ /* 0x000fe400080006ff */
[----:B------:R-:W-:Y:S02]  /*06c0*/  USHF.L.U32 UR10, UR10, 0x1, URZ ;  /* 0x000000010a0a7899 */ /* 0x000fe400080006ff */
[----:B------:R-:W-:-:S04]  /*06d0*/  UIADD3 UR4, UPT, UPT, -UR4, 0x100000, URZ ;  /* 0x0010000004047890 */ /* 0x000fc8000fffe1ff */
[----:B------:R-:W-:Y:S02]  /*06e0*/  USHF.L.U32 UR5, UR4, 0xb, URZ ;  /* 0x0000000b04057899 */ /* 0x000fe400080006ff */
[----:B------:R-:W-:Y:S01]  /*06f0*/  USHF.L.U32 UR4, UR4, 0x1, URZ ;  /* 0x0000000104047899 */ /* 0x000fe200080006ff */
[----:B------:R-:W-:Y:S01]  /*0700*/  ELECT P0, URZ, PT ;  /* 0x0000000000ff782f */ /* 0x000fe20003800000 */
[----:B--2---:R-:W-:Y:S01]  /*0710*/  ULEA UR7, UR7, UR9, 0x18 ;  /* 0x0000000907077291 */ /* 0x004fe2000f8ec0ff */
[----:B------:R-:W1:Y:S11]  /*0720*/  FENCE.VIEW.ASYNC.S ;  /* 0x00000000000073c6 */ /* 0x000e760000000000 */
[----:B-1----:R2:W1:Y:S01]  /*0730*/  SYNCS.EXCH.64 URZ, [UR7+0x30], UR10 ;  /* 0x0000300a07ff75b2 */ /* 0x0024620008000100 */
[----:B------:R2:W1:Y:S02]  /*0740*/  SYNCS.EXCH.64 URZ, [UR7+0x38], UR4 ;  /* 0x0000380407ff75b2 */ /* 0x0004640008000100 */
[----:B--2---:R-:W-:Y:S01]  /*0750*/  NOP ;  /* 0x0000000000007918 */ /* 0x004fe20000000000 */
.L_x_10:
[----:B------:R-:W2:Y:S01]  /*0760*/  SHFL.IDX PT, R2, R207, RZ, 0x1f ;  /* 0x00001fffcf027589 */ /* 0x000ea200000e0000 */
[----:B------:R-:W-:Y:S01]  /*0770*/  NOP ;  /* 0x0000000000007918 */ /* 0x000fe20000000000 */
[----:B--2---:R-:W-:-:S13]  /*0780*/  ISETP.NE.AND P0, PT, R2, 0x3, PT ;  /* 0x000000030200780c */ /* 0x004fda0003f05270 */
[----:B------:R-:W-:Y:S05]  /*0790*/  @P0 BRA `(.L_x_11) ;  /* 0x0000000000300947 */ /* 0x000fea0003800000 */
[----:B-1----:R-:W1:Y:S01]  /*07a0*/  S2UR UR5, SR_CgaCtaId ;  /* 0x00000000000579c3 */ /* 0x002e620000008800 */
        /* <DEDUP_REMOVED lines=8> */
[----:B-1----:R2:W1:Y:S01]  /*0830*/  SYNCS.EXCH.64 URZ, [UR5+0x40], UR10 ;  /* 0x0000400a05ff75b2 */ /* 0x0024620008000100 */
[----:B------:R2:W1:Y:S02]  /*0840*/  SYNCS.EXCH.64 URZ, [UR5+0x48], UR10 ;  /* 0x0000480a05ff75b2 */ /* 0x0004640008000100 */
[----:B--2---:R-:W-:Y:S01]  /*0850*/  NOP ;  /* 0x0000000000007918 */ /* 0x004fe20000000000 */
.L_x_11:
[----:B------:R-:W2:Y:S01]  /*0860*/  SHFL.IDX PT, R2, R207, RZ, 0x1f ;  /* 0x00001fffcf027589 */ /* 0x000ea200000e0000 */
[----:B------:R-:W-:Y:S01]  /*0870*/  NOP ;  /* 0x0000000000007918 */ /* 0x000fe20000000000 */
[----:B--2---:R-:W-:-:S13]  /*0880*/  ISETP.NE.AND P0, PT, R2, 0x4, PT ;  /* 0x000000040200780c */ /* 0x004fda0003f05270 */
[----:B------:R-:W-:Y:S05]  /*0890*/  @P0 BRA `(.L_x_12) ;  /* 0x00000000004c0947 */ /* 0x000fea0003800000 */
[----:B-1----:R-:W1:Y:S01]  /*08a0*/  S2UR UR5, SR_CgaCtaId ;  /* 0x00000000000579c3 */ /* 0x002e620000008800 */
[----:B------:R-:W-:Y:S01]  /*08b0*/  UMOV UR9, 0x100 ;  /* 0x0000010000097882 */ /* 0x000fe20000000000 */
[----:B------:R-:W-:Y:S01]  /*08c0*/  UMOV UR7, 0x400 ;  /* 0x0000040000077882 */ /* 0x000fe20000000000 */
[----:B------:R-:W-:Y:S01]  /*08d0*/  USEL UR9, UR9, 0xe0, UP2 ;  /* 0x000000e009097887 */ /* 0x000fe20009000000 */
[----:B------:R-:W-:Y:S01]  /*08e0*/  UMOV UR4, 0x1 ;  /* 0x0000000100047882 */ /* 0x000fe20000000000 */
[----:B------:R-:W-:Y:S01]  /*08f0*/  ELECT P0, URZ, PT ;  /* 0x0000000000ff782f */ /* 0x000fe20003800000 */
[----:B------:R-:W-:-:S04]  /*0900*/  UIADD3 UR10, UPT, UPT, -UR4, 0x100000, URZ ;  /* 0x00100000040a7890 */ /* 0x000fc8000fffe1ff */
[----:B------:R-:W-:Y:S02]  /*0910*/  USHF.L.U32 UR11, UR10, 0xb, URZ ;  /* 0x0000000b0a0b7899 */ /* 0x000fe400080006ff */
[----:B------:R-:W-:Y:S02]  /*0920*/  USHF.L.U32 UR10, UR10, 0x1, URZ ;  /* 0x000000010a0a7899 */ /* 0x000fe400080006ff */
[----:B------:R-:W-:-:S04]  /*0930*/  UIADD3 UR12, UPT, UPT, -UR9, 0x100000, URZ ;  /* 0x00100000090c7890 */ /* 0x000fc8000fffe1ff */
[----:B------:R-:W-:Y:S02]  /*0940*/  USHF.L.U32 UR13, UR12, 0xb, URZ ;  /* 0x0000000b0c0d7899 */ /* 0x000fe400080006ff */
[----:B------:R-:W-:Y:S02]  /*0950*/  USHF.L.U32 UR12, UR12, 0x1, URZ ;  /* 0x000000010c0c7899 */ /* 0x000fe400080006ff */
[----:B-1----:R-:W-:Y:S01]  /*0960*/  ULEA UR5, UR5, UR7, 0x18 ;  /* 0x0000000705057291 */ /* 0x002fe2000f8ec0ff */
[----:B------:R-:W1:Y:S11]  /*0970*/  FENCE.VIEW.ASYNC.S ;  /* 0x00000000000073c6 */ /* 0x000e760000000000 */
[----:B-1----:R2:W1:Y:S01]  /*0980*/  SYNCS.EXCH.64 URZ, [UR5+0x50], UR10 ;  /* 0x0000500a05ff75b2 */ /* 0x0024620008000100 */
[----:B------:R2:W1:Y:S01]  /*0990*/  SYNCS.EXCH.64 URZ, [UR5+0x60], UR12 ;  /* 0x0000600c05ff75b2 */ /* 0x0004620008000100 */
[----:B------:R2:W1:Y:S01]  /*09a0*/  SYNCS.EXCH.64 URZ, [UR5+0x58], UR10 ;  /* 0x0000580a05ff75b2 */ /* 0x0004620008000100 */
[----:B------:R2:W1:Y:S02]  /*09b0*/  SYNCS.EXCH.64 URZ, [UR5+0x68], UR12 ;  /* 0x0000680c05ff75b2 */ /* 0x0004640008000100 */
[----:B--2---:R-:W-:Y:S01]  /*09c0*/  NOP ;  /* 0x0000000000007918 */ /* 0x004fe20000000000 */
.L_x_12:
        /* <DEDUP_REMOVED lines=18> */
[----:B------:R2:W1:Y:S01]  /*0af0*/  SYNCS.EXCH.64 URZ, [UR7+0x90], UR4 ;  /* 0x0000900407ff75b2 */ /* 0x0004620008000100 */
[----:B------:R2:W1:Y:S01]  /*0b00*/  SYNCS.EXCH.64 URZ, [UR7+0x78], UR10 ;  /* 0x0000780a07ff75b2 */ /* 0x0004620008000100 */
[----:B------:R2:W1:Y:S01]  /*0b10*/  SYNCS.EXCH.64 URZ, [UR7+0x98], UR4 ;  /* 0x0000980407ff75b2 */ /* 0x0004620008000100 */
[----:B------:R2:W1:Y:S01]  /*0b20*/  SYNCS.EXCH.64 URZ, [UR7+0x80], UR10 ;  /* 0x0000800a07ff75b2 */ /* 0x0004620008000100 */
[----:B------:R2:W1:Y:S01]  /*0b30*/  SYNCS.EXCH.64 URZ, [UR7+0xa0], UR4 ;  /* 0x0000a00407ff75b2 */ /* 0x0004620008000100 */
[----:B------:R2:W1:Y:S01]  /*0b40*/  SYNCS.EXCH.64 URZ, [UR7+0x88], UR10 ;  /* 0x0000880a07ff75b2 */ /* 0x0004620008000100 */
[----:B------:R2:W1:Y:S02]  /*0b50*/  SYNCS.EXCH.64 URZ, [UR7+0xa8], UR4 ;  /* 0x0000a80407ff75b2 */ /* 0x0004640008000100 */
[----:B--2---:R-:W-:Y:S01]  /*0b60*/  NOP ;  /* 0x0000000000007918 */ /* 0x004fe20000000000 */
.L_x_13:
        /* <DEDUP_REMOVED lines=18> */
.L_x_14:
[----:B-1----:R-:W1:Y:S01]  /*0c90*/  S2UR UR5, SR_CTAID.X ;  /* 0x00000000000579c3 */ /* 0x002e620000002500 */
[----:B------:R-:W-:-:S05]  /*0ca0*/  CS2R.32 R201, SR_CgaSize ;  /* 0x0000000000c97805 */ /* 0x000fca0000008a00 */
[----:B------:R-:W-:-:S05]  /*0cb0*/  IMAD R201, R201, -0xa0, RZ ;  /* 0xffffff60c9c97824 */ /* 0x000fca00078e02ff */
[----:B------:R-:W-:-:S14]  /*0cc0*/  R2UR UR9, R201 ;  /* 0x00000000c90972ca */ /* 0x000fdc00000e0000 */
[----:B------:R-:W2:Y:S01]  /*0cd0*/  LDCU UR9, c[0x0][UR9+0x2b0] ;  /* 0x00005600090977ac */ /* 0x000ea20008000800 */
[----:B------:R-:W-:Y:S01]  /*0ce0*/  NOP ;  /* 0x0000000000007918 */ /* 0x000fe20000000000 */
[----:B------:R-:W-:-:S05]  /*0cf0*/  CS2R.32 R201, SR_CgaSize ;  /* 0x0000000000c97805 */ /* 0x000fca0000008a00 */
[----:B------:R-:W-:-:S05]  /*0d00*/  IMAD R201, R201, -0xa0, RZ ;  /* 0xffffff60c9c97824 */ /* 0x000fca00078e02ff */
[----:B------:R-:W-:-:S14]  /*0d10*/  R2UR UR7, R201 ;  /* 0x00000000c90772ca */ /* 0x000fdc00000e0000 */
[----:B------:R-:W3:Y:S01]  /*0d20*/  LDCU UR7, c[0x0][UR7+0x2b4] ;  /* 0x00005680070777ac */ /* 0x000ee20008000800 */
[----:B------:R-:W4:Y:S08]  /*0d30*/  S2UR UR4, SR_CTAID.Y ;  /* 0x00000000000479c3 */ /* 0x000f300000002600 */
[----:B------:R-:W3:Y:S01]  /*0d40*/  LDC R9, c[0x0][0xb24] ;  /* 0x0002c900ff097b82 */ /* 0x000ee20000000800 */
[----:B-1----:R-:W-:-:S02]  /*0d50*/  I2FP.F32.U32 R5, UR5 ;  /* 0x0000000500057c45 */ /* 0x002fc40008201000 */
[----:B------:R-:W-:-:S05]  /*0d60*/  CS2R.32 R3, SR_CgaSize ;  /* 0x0000000000037805 */ /* 0x000fca0000008a00 */
[----:B------:R-:W-:-:S06]  /*0d70*/  IMAD R3, R3, -0xa0, RZ ;  /* 0xffffff6003037824 */ /* 0x000fcc00078e02ff */
[----:B------:R-:W1:Y:S01]  /*0d80*/  LDC R3, c[0x0][R3+0x2a0] ;  /* 0x0000a80003037b82 */ /* 0x000e620000000800 */
[----:B------:R-:W-:Y:S01]  /*0d90*/  MOV R201, UR5 ;  /* 0x0000000500c97c02 */ /* 0x000fe20008000f00 */
[----:B--2---:R-:W-:Y:S01]  /*0da0*/  FMUL R5, R5, UR9 ;  /* 0x0000000905057c20 */ /* 0x004fe20008400000 */
[----:B----4-:R-:W-:Y:S02]  /*0db0*/  I2FP.F32.U32 R4, UR4 ;  /* 0x0000000400047c45 */ /* 0x010fe40008201000 */
[----:B------:R-:W-:-:S05]  /*0dc0*/  CS2R.32 R2, SR_CgaSize ;  /* 0x0000000000027805 */ /* 0x000fca0000008a00 */
[----:B------:R-:W-:-:S06]  /*0dd0*/  IMAD R2, R2, -0xa0, RZ ;  /* 0xffffff6002027824 */ /* 0x000fcc00078e02ff */
[----:B------:R-:W2:Y:S01]  /*0de0*/  LDC R2, c[0x0][R2+0x2a4] ;  /* 0x0000a90002027b82 */ /* 0x000ea20000000800 */
[----:B------:R-:W4:Y:S01]  /*0df0*/  F2I.U32.TRUNC.NTZ R190, R5 ;  /* 0x0000000500be7305 */ /* 0x000f22000020f000 */
[----:B------:R-:W-:Y:S01]  /*0e00*/  MOV R191, UR4 ;  /* 0x0000000400bf7c02 */ /* 0x000fe20008000f00 */
[----:B---3--:R-:W-:-:S05]  /*0e10*/  FMUL R4, R4, UR7 ;  /* 0x0000000704047c20 */ /* 0x008fca0008400000 */
[----:B------:R-:W-:Y:S01]  /*0e20*/  BAR.SYNC.DEFER_BLOCKING 0x0 ;  /* 0x0000000000007b1d */ /* 0x000fe20000010000 */
[----:B------:R-:W-:-:S05]  /*0e30*/  ISETP.GE.AND P0, PT, R9, 0x1, PT ;  /* 0x000000010900780c */ /* 0x000fca0003f06270 */
[----:B------:R-:W3:Y:S02]  /*0e40*/  F2I.U32.TRUNC.NTZ R179, R4 ;  /* 0x0000000400b37305 */ /* 0x000ee4000020f000 */
[----:B------:R-:W2:Y:S01]  /*0e50*/  S2UR UR36, SR_CTAID.Z ;  /* 0x00000000002479c3 */ /* 0x000ea20000002700 */
[----:B----4-:R-:W-:-:S05]  /*0e60*/  IADD3 R190, PT, PT, -R190, RZ, RZ ;  /* 0x000000ffbebe7210 */ /* 0x010fca0007ffe1ff */
[----:B-1----:R-:W-:Y:S01]  /*0e70*/  IMAD R190, R3, R190, UR5 ;  /* 0x0000000503be7e24 */ /* 0x002fe2000f8e02be */
[----:B---3--:R-:W-:-:S05]  /*0e80*/  IADD3 R179, PT, PT, -R179, RZ, RZ ;  /* 0x000000ffb3b37210 */ /* 0x008fca0007ffe1ff */
[----:B--2---:R-:W-:Y:S01]  /*0e90*/  IMAD R179, R2, R179, UR4 ;  /* 0x0000000402b37e24 */ /* 0x004fe2000f8e02b3 */
[----:B------:R-:W-:Y:S06]  /*0ea0*/  @!P0 BRA `(.L_x_15) ;  /* 0x0000000000b88947 */ /* 0x000fec0003800000 */
[----:B------:R-:W1:Y:S01]  /*0eb0*/  LDC.64 R4, c[0x0][0xb18] ;  /* 0x0002c600ff047b82 */ /* 0x000e620000000a00 */
[----:B------:R-:W-:-:S07]  /*0ec0*/  ISETP.NE.AND P0, PT, R9, 0x1, PT ;  /* 0x000000010900780c */ /* 0x000fce0003f05270 */
[----:B------:R-:W2:Y:S08]  /*0ed0*/  LDC R10, c[0x0][0xb0c] ;  /* 0x0002c300ff0a7b82 */ /* 0x000eb00000000800 */
[----:B------:R-:W3:Y:S08]  /*0ee0*/  LDC R11, c[0x0][0x370] ;  /* 0x0000dc00ff0b7b82 */ /* 0x000ef00000000800 */
[----:B------:R-:W4:Y:S01]  /*0ef0*/  LDC R12, c[0x0][0x374] ;  /* 0x0000dd00ff0c7b82 */ /* 0x000f220000000800 */
[----:B-1----:R-:W-:-:S07]  /*0f00*/  ISETP.NE.AND P1, PT, R4, 0x1, PT ;  /* 0x000000010400780c */ /* 0x002fce0003f25270 */
[----:B------:R-:W3:Y:S01]  /*0f10*/  LDC.64 R6, c[0x0][0xb10] ;  /* 0x0002c400ff067b82 */ /* 0x000ee20000000a00 */
[----:B--2---:R-:W-:-:S07]  /*0f20*/  ISETP.NE.AND P2, PT, R10, 0x1, PT ;  /* 0x000000010a00780c */ /* 0x004fce0003f45270 */
[----:B------:R-:W1:Y:S08]  /*0f30*/  LDC R8, c[0x0][0xb20] ;  /* 0x0002c800ff087b82 */ /* 0x000e700000000800 */
[----:B------:R-:W2:Y:S01]  /*0f40*/  LDC.64 R2, c[0x0][0xb28] ;  /* 0x0002ca00ff027b82 */ /* 0x000ea20000000a00 */
[----:B----4-:R-:W-:-:S04]  /*0f50*/  IMAD.HI.U32 R13, R12, R5, RZ ;  /* 0x000000050c0d7227 */ /* 0x010fc800078e00ff */
[----:B------:R-:W-:-:S04]  /*0f60*/  IMAD.HI.U32 R5, R191, R5, RZ ;  /* 0x00000005bf057227 */ /* 0x000fc800078e00ff */
[----:B---3--:R-:W-:-:S04]  /*0f70*/  IMAD.HI.U32 R14, R11, R6, RZ ;  /* 0x000000060b0e7227 */ /* 0x008fc800078e00ff */
[----:B------:R-:W-:Y:S01]  /*0f80*/  IMAD.HI.U32 R16, R201, R6, RZ ;  /* 0x00000006c9107227 */ /* 0x000fe200078e00ff */
[-C--:B------:R-:W-:Y:S02]  /*0f90*/  @P2 SHF.R.U32.HI R11, RZ, R7.reuse, R14 ;  /* 0x00000007ff0b2219 */ /* 0x080fe4000001160e */
[-C--:B-1----:R-:W-:Y:S02]  /*0fa0*/  @P1 SHF.R.U32.HI R12, RZ, R8.reuse, R13 ;  /* 0x00000008ff0c1219 */ /* 0x082fe4000001160d */
[----:B------:R-:W-:Y:S02]  /*0fb0*/  SHF.R.U32.HI R8, RZ, R8, R5 ;  /* 0x00000008ff087219 */ /* 0x000fe40000011605 */
[----:B------:R-:W-:Y:S02]  /*0fc0*/  SHF.R.U32.HI R16, RZ, R7, R16 ;  /* 0x00000007ff107219 */ /* 0x000fe40000011610 */
[----:B------:R-:W-:Y:S01]  /*0fd0*/  SEL R5, R191, R8, !P1 ;  /* 0x00000008bf057207 */ /* 0x000fe20004800000 */
[----:B--2---:R-:W-:Y:S01]  /*0fe0*/  IMAD.HI.U32 R14, R12, R2, RZ ;  /* 0x000000020c0e7227 */ /* 0x004fe200078e00ff */
[----:B------:R-:W-:-:S03]  /*0ff0*/  SEL R7, R201, R16, !P2 ;  /* 0x00000010c9077207 */ /* 0x000fc60005000000 */
[----:B------:R-:W-:Y:S01]  /*1000*/  IMAD.HI.U32 R6, R11, R2, RZ ;  /* 0x000000020b067227 */ /* 0x000fe200078e00ff */
[----:B------:R-:W-:-:S04]  /*1010*/  @P0 SHF.R.U32.HI R12, RZ, R3, R14 ;  /* 0x00000003ff0c0219 */ /* 0x000fc8000001160e */
[----:B------:R-:W-:Y:S01]  /*1020*/  @P0 SHF.R.U32.HI R11, RZ, R3, R6 ;  /* 0x00000003ff0b0219 */ /* 0x000fe20000011606 */
[----:B------:R-:W-:-:S04]  /*1030*/  IMAD R12, R12, R9, RZ ;  /* 0x000000090c0c7224 */ /* 0x000fc800078e02ff */
[----:B------:R-:W-:Y:S01]  /*1040*/  IMAD R6, R11, R9, RZ ;  /* 0x000000090b067224 */ /* 0x000fe200078e02ff */
[----:B------:R-:W-:-:S04]  /*1050*/  ISETP.GE.AND P1, PT, R5, R12, PT ;  /* 0x0000000c0500720c */ /* 0x000fc80003f26270 */
[----:B------:R-:W-:Y:S01]  /*1060*/  ISETP.GE.OR P1, PT, R7, R6, P1 ;  /* 0x000000060700720c */ /* 0x000fe20000f26670 */
[----:B------:R-:W-:-:S05]  /*1070*/  IMAD.HI.U32 R6, R5, R2, RZ ;  /* 0x0000000205067227 */ /* 0x000fca00078e00ff */
[----:B------:R-:W-:-:S04]  /*1080*/  SHF.R.U32.HI R6, RZ, R3, R6 ;  /* 0x00000003ff067219 */ /* 0x000fc80000011606 */
[----:B------:R-:W-:-:S03]  /*1090*/  SEL R6, R5, R6, !P0 ;  /* 0x0000000605067207 */ /* 0x000fc60004000000 */
[----:B------:R-:W-:Y:S01]  /*10a0*/  @!P1 IMAD.HI.U32 R8, R7, R2, RZ ;  /* 0x0000000207089227 */ /* 0x000fe200078e00ff */
[----:B------:R-:W-:-:S04]  /*10b0*/  IADD3 R2, PT, PT, -R6, RZ, RZ ;  /* 0x000000ff06027210 */ /* 0x000fc80007ffe1ff */
[----:B------:R-:W-:Y:S01]  /*10c0*/  @!P1 SHF.R.U32.HI R8, RZ, R3, R8 ;  /* 0x00000003ff089219 */ /* 0x000fe20000011608 */
[----:B------:R-:W-:-:S03]  /*10d0*/  IMAD R2, R9, R2, R5 ;  /* 0x0000000209027224 */ /* 0x000fc600078e0205 */
[----:B------:R-:W-:Y:S02]  /*10e0*/  @!P1 SEL R3, R7, R8, !P0 ;  /* 0x0000000807039207 */ /* 0x000fe40004000000 */
[----:B------:R-:W-:-:S03]  /*10f0*/  IADD3 R8, PT, PT, -R5, RZ, RZ ;  /* 0x000000ff05087210 */ /* 0x000fc60007ffe1ff */
[--C-:B------:R-:W-:Y:S02]  /*1100*/  @!P1 IMAD.IADD R6, R6, 0x1, -R3.reuse ;  /* 0x0000000106069824 */ /* 0x100fe400078e0a03 */
[----:B------:R-:W-:Y:S01]  /*1110*/  @!P1 IMAD R3, R2, R11, R3 ;  /* 0x0000000b02039224 */ /* 0x000fe200078e0203 */
[----:B------:R-:W-:Y:S01]  /*1120*/  IADD3 R2, PT, PT, -R7, RZ, RZ ;  /* 0x000000ff07027210 */ /* 0x000fe20007ffe1ff */
[----:B------:R-:W-:Y:S02]  /*1130*/  @!P1 IMAD R5, R6, R9, R7 ;  /* 0x0000000906059224 */ /* 0x000fe400078e0207 */
[----:B------:R-:W-:Y:S02]  /*1140*/  IMAD R8, R4, R8, R191 ;  /* 0x0000000804087224 */ /* 0x000fe400078e02bf */
[----:B------:R-:W-:Y:S02]  /*1150*/  @!P1 IMAD.MOV.U32 R7, RZ, RZ, R3 ;  /* 0x000000ffff079224 */ /* 0x000fe400078e0003 */
[----:B------:R-:W-:-:S02]  /*1160*/  IMAD R2, R10, R2, R201 ;  /* 0x000000020a027224 */ /* 0x000fc400078e02c9 */
[----:B------:R-:W-:Y:S02]  /*1170*/  IMAD R191, R5, R4, R8 ;  /* 0x0000000405bf7224 */ /* 0x000fe400078e0208 */
[----:B------:R-:W-:Y:S02]  /*1180*/  IMAD R201, R7, R10, R2 ;  /* 0x0000000a07c97224 */ /* 0x000fe400078e0202 */
.L_x_15:
[----:B------:R-:W1:Y:S01]  /*1190*/  LDCU UR4, c[0x0][0xb30] ;  /* 0x00016600ff0477ac */ /* 0x000e620008000800 */
[----:B------:R-:W2:Y:S08]  /*11a0*/  S2UR UR37, SR_CgaCtaId ;  /* 0x00000000002579c3 */ /* 0x000eb00000008800 */
[----:B------:R-:W3:Y:S01]  /*11b0*/  LDC R92, c[0x0][0xb24] ;  /* 0x0002c900ff5c7b82 */ /* 0x000ee20000000800 */
[----:B-1----:R-:W-:-:S09]  /*11c0*/  UISETP.NE.AND UP1, UPT, UR4, 0x1, UPT ;  /* 0x000000010400788c */ /* 0x002fd2000bf25270 */
[----:B--2---:R-:W-:Y:S05]  /*11d0*/  BRA.U UP1, `(.L_x_16) ;  /* 0x0000000101407547 */ /* 0x004fea000b800000 */
[----:B------:R-:W1:Y:S08]  /*11e0*/  LDC.64 R4, c[0x0][0xb10] ;  /* 0x0002c400ff047b82 */ /* 0x000e700000000a00 */
[----:B------:R-:W2:Y:S08]  /*11f0*/  LDC.64 R2, c[0x0][0xb18] ;  /* 0x0002c600ff027b82 */ /* 0x000eb00000000a00 */
[----:B------:R-:W4:Y:S08]  /*1200*/  LDC R6, c[0x0][0xb20] ;  /* 0x0002c800ff067b82 */ /* 0x000f300000000800 */
[----:B------:R-:W3:Y:S01]  /*1210*/  LDC R8, c[0x0][0xb0c] ;  /* 0x0002c300ff087b82 */ /* 0x000ee20000000800 */
[----:B-1----:R-:W-:-:S05]  /*1220*/  IMAD.HI.U32 R4, R201, R4, RZ ;  /* 0x00000004c9047227 */ /* 0x002fca00078e00ff */
[----:B------:R-:W-:Y:S01]  /*1230*/  SHF.R.U32.HI R4, RZ, R5, R4 ;  /* 0x00000005ff047219 */ /* 0x000fe20000011604 */
[----:B--2---:R-:W-:Y:S01]  /*1240*/  IMAD.HI.U32 R3, R191, R3, RZ ;  /* 0x00000003bf037227 */ /* 0x004fe200078e00ff */
[----:B------:R-:W-:-:S04]  /*1250*/  ISETP.NE.AND P0, PT, R2, 0x1, PT ;  /* 0x000000010200780c */ /* 0x000fc80003f05270 */
[----:B----4-:R-:W-:-:S04]  /*1260*/  SHF.R.U32.HI R6, RZ, R6, R3 ;  /* 0x00000006ff067219 */ /* 0x010fc80000011603 */
[----:B------:R-:W-:Y:S02]  /*1270*/  SEL R3, R191, R6, !P0 ;  /* 0x00000006bf037207 */ /* 0x000fe40004000000 */
[----:B---3--:R-:W-:-:S04]  /*1280*/  ISETP.NE.AND P1, PT, R8, 0x1, PT ;  /* 0x000000010800780c */ /* 0x008fc80003f25270 */
[----:B------:R-:W-:-:S05]  /*1290*/  SEL R4, R201, R4, !P1 ;  /* 0x00000004c9047207 */ /* 0x000fca0004800000 */
[----:B------:R-:W-:Y:S02]  /*12a0*/  IMAD.IADD R5, R3, 0x1, -R4 ;  /* 0x0000000103057824 */ /* 0x000fe400078e0a04 */
[----:B------:R-:W-:Y:S02]  /*12b0*/  IMAD.IADD R3, R4, 0x1, -R3 ;  /* 0x0000000104037824 */ /* 0x000fe400078e0a03 */
[----:B------:R-:W-:Y:S02]  /*12c0*/  IMAD R201, R5, R8, R201 ;  /* 0x0000000805c97224 */ /* 0x000fe400078e02c9 */
[----:B------:R-:W-:-:S07]  /*12d0*/  IMAD R191, R3, R2, R191 ;  /* 0x0000000203bf7224 */ /* 0x000fce00078e02bf */
.L_x_16:
[----:B------:R-:W-:Y:S01]  /*12e0*/  BAR.SYNC.DEFER_BLOCKING 0x0 ;  /* 0x0000000000007b1d */ /* 0x000fe20000010000 */
[----:B------:R-:W-:Y:S01]  /*12f0*/  UISETP.NE.AND UP1, UPT, UR8, 0x2, UPT ;  /* 0x000000020800788c */ /* 0x000fe2000bf25270 */
[----:B------:R-:W-:Y:S02]  /*1300*/  ISETP.NE.OR P5, PT, R0, 0x2, !P5 ;  /* 0x000000020000780c */ /* 0x000fe40006fa5670 */
[----:B------:R-:W-:-:S06]  /*1310*/  LOP3.LUT R2, R205, 0x1f, RZ, 0xc0, !PT ;  /* 0x0000001fcd027812 */ /* 0x000fcc00078ec0ff */
[----:B------:R-:W-:Y:S05]  /*1320*/  BRA.U UP1, `(.L_x_17) ;  /* 0x0000001101907547 */ /* 0x000fea000b800000 */
[----:B------:R-:W1:Y:S01]  /*1330*/  LDCU UR15, c[0x0][0x38c] ;  /* 0x00007180ff0f77ac */ /* 0x000e620008000800 */
[----:B------:R-:W2:Y:S01]  /*1340*/  LDC R9, c[0x0][0x370] ;  /* 0x0000dc00ff097b82 */ /* 0x000ea20000000800 */
[----:B------:R-:W-:Y:S01]  /*1350*/  PLOP3.LUT P1, PT, PT, PT, UP2, 0x80, 0x8 ;  /* 0x000000000008781c */ /* 0x000fe20003f2f028 */
[----:B------:R-:W-:Y:S01]  /*1360*/  IMAD.MOV.U32 R15, RZ, RZ, 0x1 ;  /* 0x00000001ff0f7424 */ /* 0x000fe200078e00ff */
[----:B------:R-:W-:Y:S01]  /*1370*/  ISETP.EQ.OR P4, PT, R2, RZ, P5 ;  /* 0x000000ff0200720c */ /* 0x000fe20002f82670 */
[----:B------:R-:W-:Y:S01]  /*1380*/  IMAD.MOV.U32 R14, RZ, RZ, RZ ;  /* 0x000000ffff0e7224 */ /* 0x000fe200078e00ff */
[----:B------:R-:W-:Y:S02]  /*1390*/  PLOP3.LUT P1, PT, P1, PT, PT, 0x8, 0x80 ;  /* 0x000000000080781c */ /* 0x000fe40000f2e170 */
[----:B------:R-:W-:Y:S01]  /*13a0*/  CS2R R12, SRZ ;  /* 0x00000000000c7805 */ /* 0x000fe2000001ff00 */
[----:B------:R-:W-:Y:S01]  /*13b0*/  IMAD.MOV.U32 R10, RZ, RZ, 0x1 ;  /* 0x00000001ff0a7424 */ /* 0x000fe200078e00ff */
[----:B------:R-:W4:Y:S01]  /*13c0*/  LDC R0, c[0x0][0x374] ;  /* 0x0000dd00ff007b82 */ /* 0x000f220000000800 */
[----:B------:R-:W2:Y:S01]  /*13d0*/  LDCU.64 UR30, c[0x0][0x348] ;  /* 0x00006900ff1e77ac */ /* 0x000ea20008000a00 */
[----:B------:R-:W-:Y:S01]  /*13e0*/  UMOV UR13, URZ ;  /* 0x000000ff000d7c82 */ /* 0x000fe20008000000 */
[----:B-1----:R-:W-:-:S04]  /*13f0*/  UIADD3 UR5, UPT, UPT, UR15, 0xff, URZ ;  /* 0x000000ff0f057890 */ /* 0x002fc8000fffe0ff */
[----:B------:R-:W-:-:S04]  /*1400*/  USHF.R.S32.HI UR4, URZ, 0x1f, UR5 ;  /* 0x0000001fff047899 */ /* 0x000fc80008011405 */
[----:B------:R-:W-:-:S04]  /*1410*/  ULEA.HI UR4, UR4, UR5, URZ, 0x8 ;  /* 0x0000000504047291 */ /* 0x000fc8000f8f40ff */
[----:B------:R-:W-:Y:S02]  /*1420*/  USHF.R.S32.HI UR22, URZ, 0x8, UR4 ;  /* 0x00000008ff167899 */ /* 0x000fe40008011404 */
[----:B------:R-:W-:Y:S02]  /*1430*/  UIADD3 UR4, UPT, UPT, UR15, -0x1, URZ ;  /* 0xffffffff0f047890 */ /* 0x000fe4000fffe0ff */
[----:B------:R-:W-:Y:S02]  /*1440*/  UISETP.LT.U32.AND UP0, UPT, UR22, 0x3, UPT ;  /* 0x000000031600788c */ /* 0x000fe4000bf01070 */
[----:B------:R-:W-:Y:S02]  /*1450*/  UISETP.GE.U32.AND UP1, UPT, UR4, -0x1ff, UPT ;  /* 0xfffffe010400788c */ /* 0x000fe4000bf26070 */
[----:B------:R-:W-:Y:S02]  /*1460*/  USEL UR21, UR22, 0x3, UP0 ;  /* 0x0000000316157887 */ /* 0x000fe40008000000 */
[----:B------:R-:W-:-:S02]  /*1470*/  UIADD3 UR15, UPT, UPT, UR15, 0x1fe, URZ ;  /* 0x000001fe0f0f7890 */ /* 0x000fc4000fffe0ff */
[----:B------:R-:W-:Y:S02]  /*1480*/  UIADD3 UR7, UPT, UPT, UR21, -0x1, URZ ;  /* 0xffffffff15077890 */ /* 0x000fe4000fffe0ff */
[----:B------:R-:W-:-:S03]  /*1490*/  UIADD3 UR14, UPT, UPT, UR22, -UR21, URZ ;  /* 0x80000015160e7290 */ /* 0x000fc6000fffe0ff */
[----:B------:R-:W-:-:S04]  /*14a0*/  @UP1 UIADD3 UR7, UPT, UPT, UR21, URZ, URZ ;  /* 0x000000ff15071290 */ /* 0x000fc8000fffe0ff */
[----:B--2---:R-:W-:-:S12]  /*14b0*/  UIADD3 UR7, UPT, UPT, UR7, 0x1, URZ ;  /* 0x0000000107077890 */ /* 0x004fd8000fffe0ff */
.L_x_35:
[----:B------:R-:W-:Y:S01]  /*14c0*/  UISETP.NE.AND UP0, UPT, UR37, URZ, UPT ;  /* 0x000000ff2500728c */ /* 0x000fe2000bf05270 */
[----:B------:R-:W1:Y:S08]  /*14d0*/  S2UR UR37, SR_CgaCtaId ;  /* 0x00000000002579c3 */ /* 0x000e700000008800 */
[----:B------:R-:W-:Y:S05]  /*14e0*/  BRA.U UP0, `(.L_x_18) ;  /* 0x0000000100347547 */ /* 0x000fea000b800000 */
[----:B------:R-:W2:Y:S01]  /*14f0*/  S2R R2, SR_CgaCtaId ;  /* 0x0000000000027919 */ /* 0x000ea20000008800 */
[----:B------:R-:W-:-:S04]  /*1500*/  MOV R3, 0x400 ;  /* 0x0000040000037802 */ /* 0x000fc80000000f00 */
[----:B--2---:R-:W-:Y:S02]  /*1510*/  LEA R3, R2, R3, 0x18 ;  /* 0x0000000302037211 */ /* 0x004fe400078ec0ff */
[----:B------:R-:W-:-:S03]  /*1520*/  SHF.L.U32 R2, R10, 0x1f, RZ ;  /* 0x0000001f0a027819 */ /* 0x000fc600000006ff */
[----:B------:R-:W-:-:S04]  /*1530*/  IMAD R3, R12, 0x8, R3 ;  /* 0x000000080c037824 */ /* 0x000fc800078e0203 */
[----:B------:R-:W2:Y:S02]  /*1540*/  SYNCS.PHASECHK.TRANS64.TRYWAIT P0, [R3+URZ+0xc0], R2 ;  /* 0x0000c002030075a7 */ /* 0x000ea400080011ff */
[----:B--2---:R-:W-:Y:S05]  /*1550*/  @!P0 BRA `(.L_x_19) ;  /* 0x00000064000c8947 */ /* 0x004fea0003800000 */
.L_x_98:
[----:B------:R-:W-:Y:S01]  /*1560*/  VIADD R12, R12, 0x1 ;  /* 0x000000010c0c7836 */ /* 0x000fe20000000000 */
[----:B------:R2:W-:Y:S04]  /*1570*/  SYNCS.ARRIVE.TRANS64.A1T0 RZ, [R3+URZ+0xb0], RZ ;  /* 0x0000b0ff03ff79a7 */ /* 0x0005e800081000ff */
[----:B------:R-:W-:-:S04]  /*1580*/  ISETP.NE.AND P0, PT, R12, 0x2, PT ;  /* 0x000000020c00780c */ /* 0x000fc80003f05270 */
[----:B------:R-:W-:Y:S02]  /*1590*/  SEL R12, R12, RZ, P0 ;  /* 0x000000ff0c0c7207 */ /* 0x000fe40000000000 */
[----:B--2---:R-:W-:-:S04]  /*15a0*/  SEL R3, RZ, 0x1, P0 ;  /* 0x00000001ff037807 */ /* 0x004fc80000000000 */
[----:B------:R-:W-:-:S07]  /*15b0*/  LOP3.LUT R10, R10, R3, RZ, 0x3c, !PT ;  /* 0x000000030a0a7212 */ /* 0x000fce00078e3cff */
.L_x_18:
[----:B------:R-:W-:Y:S01]  /*15c0*/  UMOV UR4, 0x400 ;  /* 0x0000040000047882 */ /* 0x000fe20000000000 */
[----:B------:R-:W-:Y:S01]  /*15d0*/  SHF.L.U32 R2, R15, 0x1f, RZ ;  /* 0x0000001f0f027819 */ /* 0x000fe200000006ff */
[----:B-1----:R-:W-:Y:S01]  /*15e0*/  ULEA UR4, UR37, UR4, 0x18 ;  /* 0x0000000425047291 */ /* 0x002fe2000f8ec0ff */
[----:B------:R-:W-:Y:S01]  /*15f0*/  R2UR UR35, R201 ;  /* 0x00000000c92372ca */ /* 0x000fe200000e0000 */
[----:B------:R-:W-:Y:S01]  /*1600*/  UISETP.GE.U32.AND UP0, UPT, UR15, 0x1ff, UPT ;  /* 0x000001ff0f00788c */ /* 0x000fe2000bf06070 */
[----:B------:R-:W-:Y:S01]  /*1610*/  R2UR UR19, R191 ;  /* 0x00000000bf1372ca */ /* 0x000fe200000e0000 */
[----:B------:R-:W-:Y:S01]  /*1620*/  ULEA UR5, UR13, UR4, 0x3 ;  /* 0x000000040d057291 */ /* 0x000fe2000f8e18ff */
[----:B------:R-:W-:-:S08]  /*1630*/  UMOV UR23, URZ ;  /* 0x000000ff00177c82 */ /* 0x000fd00008000000 */
[----:B------:R1:W2:Y:S01]  /*1640*/  SYNCS.PHASECHK.TRANS64.TRYWAIT P0, [UR5+0x18], R2 ;  /* 0x00001802ff0075a7 */ /* 0x0002a20008001105 */
[----:B------:R-:W-:Y:S02]  /*1650*/  USHF.L.U32 UR35, UR35, 0x6, URZ ;  /* 0x0000000623237899 */ /* 0x000fe400080006ff */
[----:B------:R-:W-:Y:S01]  /*1660*/  UIMAD UR19, UR19, 0xa0, URZ ;  /* 0x000000a0131378a4 */ /* 0x000fe2000f8e02ff */
[----:B------:R-:W-:Y:S11]  /*1670*/  BRA.U !UP0, `(.L_x_20) ;  /* 0x0000000108d87547 */ /* 0x000ff6000b800000 */
[----:B------:R-:W-:Y:S01]  /*1680*/  UMOV UR29, URZ ;  /* 0x000000ff001d7c82 */ /* 0x000fe20008000000 */
[----:B------:R-:W-:-:S05]  /*1690*/  UMOV UR6, UR13 ;  /* 0x0000000d00067c82 */ /* 0x000fca0008000000 */
.L_x_25:
[----:B--2---:R-:W-:Y:S01]  /*16a0*/  @!P5 MOV R3, 0xe000 ;  /* 0x0000e0000003d802 */ /* 0x004fe20000000f00 */
[----:B-1----:R-:W-:Y:S01]  /*16b0*/  ULEA UR33, UR6, UR4, 0x3 ;  /* 0x0000000406217291 */ /* 0x002fe2000f8e18ff */
[----:B--2---:R-:W-:Y:S11]  /*16c0*/  @P0 BRA `(.L_x_21) ;  /* 0x00000000000c0947 */ /* 0x004ff60003800000 */
[----:B------:R-:W-:Y:S04]  /*16d0*/  SHF.L.U32 R5, R15, 0x1f, RZ ;  /* 0x0000001f0f057819 */ /* 0x000fe800000006ff */
[----:B------:R-:W2:Y:S02]  /*16e0*/  SYNCS.PHASECHK.TRANS64.TRYWAIT P0, [UR33+0x18], R5 ;  /* 0x00001805ff0075a7 */ /* 0x000ea40008001121 */
[----:B--2---:R-:W-:Y:S05]  /*16f0*/  @!P0 BRA `(.L_x_22) ;  /* 0x0000006000b88947 */ /* 0x004fea0003800000 */
.L_x_21:
[----:B------:R2:W-:Y:S01]  /*1700*/  @!P5 SYNCS.ARRIVE.TRANS64 RZ, [UR33], R3 ;  /* 0x00000003ffffd9a7 */ /* 0x0005e20008000021 */
[----:B------:R-:W-:Y:S04]  /*1710*/  BSSY.RECONVERGENT B0, `(.L_x_23) ;  /* 0x0000003000007945 */ /* 0x000fe80003800200 */
[----:B------:R-:W-:Y:S05]  /*1720*/  @P4 BRA `(.L_x_24) ;  /* 0x0000000000044947 */ /* 0x000fea0003800000 */
[----:B------:R-:W-:Y:S05]  /*1730*/  BPT.TRAP 0x1 ;  /* 0x000000040000795c */ /* 0x000fea0000300000 */
.L_x_24:
[----:B------:R-:W-:Y:S05]  /*1740*/  BSYNC.RECONVERGENT B0 ;  /* 0x0000000000007941 */ /* 0x000fea0003800200 */
.L_x_23:
[----:B------:R-:W-:Y:S02]  /*1750*/  UIADD3 UR13, UPT, UPT, UR6, 0x1, URZ ;  /* 0x00000001060d7890 */ /* 0x000fe4000fffe0ff */
[----:B------:R-:W-:Y:S02]  /*1760*/  UIADD3 UR42, UP1, UPT, UR30, 0x80, URZ ;  /* 0x000000801e2a7890 */ /* 0x000fe4000ff3e0ff */
[----:B------:R-:W-:Y:S02]  /*1770*/  UISETP.NE.AND UP0, UPT, UR13, 0x3, UPT ;  /* 0x000000030d00788c */ /* 0x000fe4000bf05270 */
[----:B------:R-:W-:Y:S02]  /*1780*/  ULEA UR24, UR6, UR4, 0xe ;  /* 0x0000000406187291 */ /* 0x000fe4000f8e70ff */
[----:B------:R-:W-:Y:S02]  /*1790*/  USEL UR9, URZ, 0x1, UP0 ;  /* 0x00000001ff097887 */ /* 0x000fe40008000000 */
[----:B------:R-:W-:Y:S02]  /*17a0*/  USEL UR13, UR13, URZ, UP0 ;  /* 0x000000ff0d0d7287 */ /* 0x000fe40008000000 */
[----:B------:R-:W-:Y:S02]  /*17b0*/  USHF.L.U32 UR34, UR29, 0x8, URZ ;  /* 0x000000081d227899 */ /* 0x000fe400080006ff */
[----:B------:R-:W-:Y:S01]  /*17c0*/  ULEA UR8, UR13, UR4, 0x3 ;  /* 0x000000040d087291 */ /* 0x000fe2000f8e18ff */
[----:B------:R-:W-:Y:S01]  /*17d0*/  LOP3.LUT R15, R15, UR9, RZ, 0x3c, !PT ;  /* 0x000000090f0f7c12 */ /* 0x000fe2000f8e3cff */
[----:B------:R-:W-:Y:S02]  /*17e0*/  UIADD3.X UR43, UPT, UPT, URZ, UR31, URZ, UP1, !UPT ;  /* 0x0000001fff2b7290 */ /* 0x000fe40008ffe4ff */
[----:B------:R-:W-:Y:S01]  /*17f0*/  UIADD3 UR32, UPT, UPT, UR24, 0x5300, URZ ;  /* 0x0000530018207890 */ /* 0x000fe2000fffe0ff */
[----:B-1----:R-:W-:Y:S01]  /*1800*/  SHF.L.U32 R2, R15, 0x1f, RZ ;  /* 0x0000001f0f027819 */ /* 0x002fe200000006ff */
[----:B------:R-:W-:Y:S01]  /*1810*/  UIADD3 UR26, UPT, UPT, UR34, 0x80, URZ ;  /* 0x00000080221a7890 */ /* 0x000fe2000fffe0ff */
[----:B------:R-:W-:Y:S02]  /*1820*/  UMOV UR40, 0x0 ;  /* 0x0000000000287882 */ /* 0x000fe40000000000 */
[----:B------:R1:W1:Y:S01]  /*1830*/  SYNCS.PHASECHK.TRANS64.TRYWAIT P0, [UR8+0x18], R2 ;  /* 0x00001802ff0075a7 */ /* 0x0002620008001108 */
[----:B------:R-:W-:Y:S01]  /*1840*/  UMOV UR41, 0x10000000 ;  /* 0x1000000000297882 */ /* 0x000fe20000000000 */
[----:B------:R-:W-:Y:S02]  /*1850*/  UIADD3 UR24, UPT, UPT, UR24, 0x7300, URZ ;  /* 0x0000730018187890 */ /* 0x000fe4000fffe0ff */
[----:B------:R1:W-:Y:S01]  /*1860*/  UTMALDG.3D [UR32], [UR42], desc[UR40] ;  /* 0x000028202a0075b4 */ /* 0x0003e20008011000 */
[----:B------:R-:W-:Y:S02]  /*1870*/  UIADD3 UR38, UP0, UPT, UR30, 0x180, URZ ;  /* 0x000001801e267890 */ /* 0x000fe4000ff1e0ff */
[----:B------:R-:W-:Y:S01]  /*1880*/  UIMAD UR5, UR6, 0xa000, UR4 ;  /* 0x0000a000060578a4 */ /* 0x000fe2000f8e0204 */
[----:B------:R-:W-:Y:S01]  /*1890*/  UMOV UR25, UR33 ;  /* 0x0000002100197c82 */ /* 0x000fe20008000000 */
[----:B------:R-:W-:Y:S01]  /*18a0*/  UMOV UR27, UR35 ;  /* 0x00000023001b7c82 */ /* 0x000fe20008000000 */
[----:B------:R-:W-:Y:S01]  /*18b0*/  UMOV UR28, UR36 ;  /* 0x00000024001c7c82 */ /* 0x000fe20008000000 */
[----:B------:R-:W-:Y:S01]  /*18c0*/  UIADD3.X UR39, UPT, UPT, URZ, UR31, URZ, UP0, !UPT ;  /* 0x0000001fff277290 */ /* 0x000fe200087fe4ff */
[----:B------:R1:W-:Y:S01]  /*18d0*/  UTMALDG.3D [UR24], [UR42], desc[UR40] ;  /* 0x000028182a0075b4 */ /* 0x0003e20008011000 */
[----:B------:R-:W-:Y:S01]  /*18e0*/  UIADD3 UR16, UPT, UPT, UR5, 0x11300, URZ ;  /* 0x0001130005107890 */ /* 0x000fe2000fffe0ff */
[----:B------:R-:W-:Y:S01]  /*18f0*/  UMOV UR17, UR33 ;  /* 0x0000002100117c82 */ /* 0x000fe20008000000 */
[----:B------:R-:W-:Y:S01]  /*1900*/  UMOV UR20, UR36 ;  /* 0x0000002400147c82 */ /* 0x000fe20008000000 */
[----:B------:R-:W-:Y:S01]  /*1910*/  UMOV UR18, UR34 ;  /* 0x0000002200127c82 */ /* 0x000fe20008000000 */
[----:B------:R-:W-:Y:S01]  /*1920*/  UIADD3 UR8, UPT, UPT, UR5, 0x16300, URZ ;  /* 0x0001630005087890 */ /* 0x000fe2000fffe0ff */
[----:B------:R-:W-:Y:S01]  /*1930*/  UMOV UR11, UR19 ;  /* 0x00000013000b7c82 */ /* 0x000fe20008000000 */
[----:B------:R-:W-:Y:S03]  /*1940*/  UMOV UR12, UR36 ;  /* 0x00000024000c7c82 */ /* 0x000fe60008000000 */
[----:B------:R1:W-:Y:S01]  /*1950*/  UTMALDG.3D [UR16], [UR38], desc[UR40] ;  /* 0x00002810260075b4 */ /* 0x0003e20008011000 */
[----:B------:R-:W-:Y:S01]  /*1960*/  UIADD3 UR29, UPT, UPT, UR29, 0x1, URZ ;  /* 0x000000011d1d7890 */ /* 0x000fe2000fffe0ff */
[----:B------:R-:W-:Y:S01]  /*1970*/  UMOV UR9, UR33 ;  /* 0x0000002100097c82 */ /* 0x000fe20008000000 */
[----:B------:R-:W-:Y:S02]  /*1980*/  UMOV UR10, UR26 ;  /* 0x0000001a000a7c82 */ /* 0x000fe40008000000 */
[----:B------:R-:W-:Y:S01]  /*1990*/  UISETP.NE.AND UP0, UPT, UR29, UR7, UPT ;  /* 0x000000071d00728c */ /* 0x000fe2000bf05270 */
[----:B------:R-:W-:Y:S01]  /*19a0*/  UMOV UR23, UR7 ;  /* 0x0000000700177c82 */ /* 0x000fe20008000000 */
[----:B------:R1:W-:Y:S01]  /*19b0*/  UTMALDG.3D [UR8], [UR38], desc[UR40] ;  /* 0x00002808260075b4 */ /* 0x0003e20008011000 */
[----:B------:R-:W-:Y:S06]  /*19c0*/  UMOV UR6, UR13 ;  /* 0x0000000d00067c82 */ /* 0x000fec0008000000 */
[----:B------:R-:W-:Y:S05]  /*19d0*/  BRA.U UP0, `(.L_x_25) ;  /* 0xfffffffd00307547 */ /* 0x000fea000b83ffff */
.L_x_20:
[----:B------:R-:W-:Y:S01]  /*19e0*/  ULEA UR5, UR13, UR4, 0x3 ;  /* 0x000000040d057291 */ /* 0x000fe2000f8e18ff */
[----:B-1----:R-:W-:Y:S01]  /*19f0*/  SHF.L.U32 R2, R15, 0x1f, RZ ;  /* 0x0000001f0f027819 */ /* 0x002fe200000006ff */
[----:B------:R-:W-:Y:S01]  /*1a00*/  @!P1 SYNCS.ARRIVE.TRANS64.A1T0 RZ, [UR4+0x48], RZ ;  /* 0x000048ffffff99a7 */ /* 0x000fe20008100004 */
[----:B------:R-:W-:-:S06]  /*1a10*/  UISETP.GT.AND UP0, UPT, UR22, UR21, UPT ;  /* 0x000000151600728c */ /* 0x000fcc000bf04270 */
[----:B--2---:R1:W2:Y:S03]  /*1a20*/  SYNCS.PHASECHK.TRANS64.TRYWAIT P0, [UR5+0x18], R2 ;  /* 0x00001802ff0075a7 */ /* 0x0042a60008001105 */
[----:B------:R-:W-:Y:S05]  /*1a30*/  BRA.U !UP0, `(.L_x_26) ;  /* 0x0000000108d47547 */ /* 0x000fea000b800000 */
[----:B------:R-:W-:Y:S01]  /*1a40*/  UIADD3 UR29, UPT, UPT, UR14, UR23, URZ ;  /* 0x000000170e1d7290 */ /* 0x000fe2000fffe0ff */
[----:B------:R-:W-:-:S11]  /*1a50*/  UMOV UR6, UR13 ;  /* 0x0000000d00067c82 */ /* 0x000fd60008000000 */
.L_x_31:
[----:B--2---:R-:W-:Y:S01]  /*1a60*/  @!P5 MOV R3, 0xe000 ;  /* 0x0000e0000003d802 */ /* 0x004fe20000000f00 */
[----:B-1----:R-:W-:Y:S01]  /*1a70*/  ULEA UR33, UR6, UR4, 0x3 ;  /* 0x0000000406217291 */ /* 0x002fe2000f8e18ff */
[----:B--2---:R-:W-:Y:S11]  /*1a80*/  @P0 BRA `(.L_x_27) ;  /* 0x00000000000c0947 */ /* 0x004ff60003800000 */
[----:B------:R-:W-:Y:S04]  /*1a90*/  SHF.L.U32 R5, R15, 0x1f, RZ ;  /* 0x0000001f0f057819 */ /* 0x000fe800000006ff */
[----:B------:R-:W2:Y:S02]  /*1aa0*/  SYNCS.PHASECHK.TRANS64.TRYWAIT P0, [UR33+0x18], R5 ;  /* 0x00001805ff0075a7 */ /* 0x000ea40008001121 */
[----:B--2---:R-:W-:Y:S05]  /*1ab0*/  @!P0 BRA `(.L_x_28) ;  /* 0x0000005c00e08947 */ /* 0x004fea0003800000 */
.L_x_27:
[----:B------:R2:W-:Y:S01]  /*1ac0*/  @!P5 SYNCS.ARRIVE.TRANS64 RZ, [UR33], R3 ;  /* 0x00000003ffffd9a7 */ /* 0x0005e20008000021 */
[----:B------:R-:W-:Y:S04]  /*1ad0*/  BSSY.RECONVERGENT B0, `(.L_x_29) ;  /* 0x0000003000007945 */ /* 0x000fe80003800200 */
[----:B------:R-:W-:Y:S05]  /*1ae0*/  @P4 BRA `(.L_x_30) ;  /* 0x0000000000044947 */ /* 0x000fea0003800000 */
[----:B------:R-:W-:Y:S05]  /*1af0*/  BPT.TRAP 0x1 ;  /* 0x000000040000795c */ /* 0x000fea0000300000 */
.L_x_30:
[----:B------:R-:W-:Y:S05]  /*1b00*/  BSYNC.RECONVERGENT B0 ;  /* 0x0000000000007941 */ /* 0x000fea0003800200 */
.L_x_29:
        /* <DEDUP_REMOVED lines=12> */
[----:B------:R-:W-:Y:S01]  /*1bd0*/  UMOV UR40, 0x0 ;  /* 0x0000000000287882 */ /* 0x000fe20000000000 */
[----:B------:R-:W-:Y:S01]  /*1be0*/  UMOV UR41, 0x10000000 ;  /* 0x1000000000297882 */ /* 0x000fe20000000000 */
[----:B------:R-:W-:Y:S01]  /*1bf0*/  UIADD3 UR26, UPT, UPT, UR34, 0x80, URZ ;  /* 0x00000080221a7890 */ /* 0x000fe2000fffe0ff */
[----:B------:R1:W1:Y:S01]  /*1c00*/  SYNCS.PHASECHK.TRANS64.TRYWAIT P0, [UR8+0x18], R2 ;  /* 0x00001802ff0075a7 */ /* 0x0002620008001108 */
[----:B------:R-:W-:Y:S02]  /*1c10*/  UIADD3 UR24, UPT, UPT, UR24, 0x7300, URZ ;  /* 0x0000730018187890 */ /* 0x000fe4000fffe0ff */
[----:B------:R-:W-:Y:S01]  /*1c20*/  UIADD3 UR38, UP0, UPT, UR30, 0x180, URZ ;  /* 0x000001801e267890 */ /* 0x000fe2000ff1e0ff */
[----:B------:R1:W-:Y:S01]  /*1c30*/  UTMALDG.3D [UR32], [UR42], desc[UR40] ;  /* 0x000028202a0075b4 */ /* 0x0003e20008011000 */
        /* <DEDUP_REMOVED lines=14> */
[----:B------:R-:W-:Y:S01]  /*1d20*/  UMOV UR9, UR33 ;  /* 0x0000002100097c82 */ /* 0x000fe20008000000 */
[----:B------:R-:W-:Y:S01]  /*1d30*/  UMOV UR10, UR26 ;  /* 0x0000001a000a7c82 */ /* 0x000fe20008000000 */
[----:B------:R-:W-:Y:S01]  /*1d40*/  UIADD3 UR23, UPT, UPT, UR23, 0x1, URZ ;  /* 0x0000000117177890 */ /* 0x000fe2000fffe0ff */
[----:B------:R-:W-:Y:S03]  /*1d50*/  UMOV UR6, UR13 ;  /* 0x0000000d00067c82 */ /* 0x000fe60008000000 */
[----:B------:R-:W-:Y:S01]  /*1d60*/  UISETP.NE.AND UP0, UPT, UR23, UR29, UPT ;  /* 0x0000001d1700728c */ /* 0x000fe2000bf05270 */
[----:B------:R1:W-:Y:S08]  /*1d70*/  UTMALDG.3D [UR8], [UR38], desc[UR40] ;  /* 0x00002808260075b4 */ /* 0x0003f00008011000 */
[----:B------:R-:W-:Y:S05]  /*1d80*/  BRA.U UP0, `(.L_x_31) ;  /* 0xfffffffd00347547 */ /* 0x000fea000b83ffff */
.L_x_26:
[C---:B-1----:R-:W-:Y:S01]  /*1d90*/  LEA R2, R14.reuse, UR4, 0x3 ;  /* 0x000000040e027c11 */ /* 0x042fe2000f8e18ff */
[----:B------:R-:W-:Y:S01]  /*1da0*/  NOP ;  /* 0x0000000000007918 */ /* 0x000fe20000000000 */
[----:B--2---:R-:W-:Y:S02]  /*1db0*/  SHF.L.U32 R3, R13, 0x1f, RZ ;  /* 0x0000001f0d037819 */ /* 0x004fe400000006ff */
[----:B------:R-:W-:Y:S02]  /*1dc0*/  LEA R4, R14, UR4, 0x4 ;  /* 0x000000040e047c11 */ /* 0x000fe4000f8e20ff */
[----:B------:R-:W1:Y:S02]  /*1dd0*/  SYNCS.PHASECHK.TRANS64.TRYWAIT P0, [R2+URZ+0x50], R3 ;  /* 0x00005003020075a7 */ /* 0x000e6400080011ff */
[----:B-1----:R-:W-:Y:S05]  /*1de0*/  @!P0 BRA `(.L_x_32) ;  /* 0x0000005c002c8947 */ /* 0x002fea0003800000 */
.L_x_101:
[----:B------:R-:W2:Y:S01]  /*1df0*/  LDS.128 R4, [R4+0xe0] ;  /* 0x0000e00004047984 */ /* 0x000ea20000000c00 */
[----:B---3--:R-:W-:Y:S01]  /*1e00*/  ISETP.GE.AND P0, PT, R92, 0x1, PT ;  /* 0x000000015c00780c */ /* 0x008fe20003f06270 */
[----:B-1----:R-:W-:Y:S01]  /*1e10*/  VIADD R2, R2, 0x60 ;  /* 0x0000006002027836 */ /* 0x002fe20000000000 */
[----:B------:R-:W-:Y:S01]  /*1e20*/  @!PT LDS RZ, [RZ] ;  /* 0x00000000fffff984 */ /* 0x000fe20000000800 */
[----:B------:R-:W-:Y:S01]  /*1e30*/  @!PT LDS RZ, [RZ] ;  /* 0x00000000fffff984 */ /* 0x000fe20000000800 */
[----:B------:R-:W-:Y:S01]  /*1e40*/  @!PT LDS RZ, [RZ] ;  /* 0x00000000fffff984 */ /* 0x000fe20000000800 */
[----:B------:R-:W-:Y:S01]  /*1e50*/  @!PT LDS RZ, [RZ] ;  /* 0x00000000fffff984 */ /* 0x000fe20000000800 */
[----:B------:R1:W-:Y:S06]  /*1e60*/  MEMBAR.ALL.CTA ;  /* 0x0000000000007992 */ /* 0x0003ec0000008000 */
[----:B-1----:R-:W1:Y:S01]  /*1e70*/  FENCE.VIEW.ASYNC.S ;  /* 0x00000000000073c6 */ /* 0x002e620000000000 */
[----:B------:R-:W-:-:S04]  /*1e80*/  PRMT R2, RZ, 0x654, R2 ;  /* 0x00000654ff027816 */ /* 0x000fc80000000002 */
[----:B-1----:R1:W-:Y:S01]  /*1e90*/  SYNCS.ARRIVE.TRANS64.RED.A1T0 RZ, [R2+URZ], RZ ;  /* 0x000000ff02ff79a7 */ /* 0x0023e200081004ff */
[----:B--2---:R-:W-:-:S13]  /*1ea0*/  LOP3.LUT P2, RZ, R6, 0x1, RZ, 0xc0, !PT ;  /* 0x0000000106ff7812 */ /* 0x004fda000784c0ff */
[----:B------:R-:W-:Y:S01]  /*1eb0*/  @P2 SHF.R.U32.HI R3, RZ, 0x10, R5 ;  /* 0x00000010ff032819 */ /* 0x000fe20000011605 */
[----:B------:R-:W-:Y:S01]  /*1ec0*/  VOTEU.ANY UP0, P2 ;  /* 0x0000000000ff7886 */ /* 0x000fe20001000100 */
[----:B------:R-:W-:Y:S02]  /*1ed0*/  @P2 MOV R11, R4 ;  /* 0x00000004000b2202 */ /* 0x000fe40000000f00 */
[----:B------:R-:W-:Y:S02]  /*1ee0*/  @P2 R2UR.BROADCAST UR5, R3 ;  /* 0x00000000030522ca */ /* 0x000fe400008e0000 */
[----:B------:R-:W-:-:S11]  /*1ef0*/  @P2 LOP3.LUT R8, R5, 0xffff, RZ, 0xc0, !PT ;  /* 0x0000ffff05082812 */ /* 0x000fd600078ec0ff */
[----:B------:R-:W-:Y:S01]  /*1f00*/  @UP0 UMOV UR36, UR5 ;  /* 0x0000000500240c82 */ /* 0x000fe20008000000 */
[----:B-1----:R-:W-:Y:S05]  /*1f10*/  @!P0 BRA `(.L_x_33) ;  /* 0x0000000000b88947 */ /* 0x002fea0003800000 */
[----:B------:R-:W4:Y:S01]  /*1f20*/  LDC.64 R4, c[0x0][0xb18] ;  /* 0x0002c600ff047b82 */ /* 0x000f220000000a00 */
[----:B------:R-:W-:-:S07]  /*1f30*/  ISETP.NE.AND P3, PT, R92, 0x1, PT ;  /* 0x000000015c00780c */ /* 0x000fce0003f65270 */
[----:B------:R-:W1:Y:S08]  /*1f40*/  LDC.64 R6, c[0x0][0xb10] ;  /* 0x0002c400ff067b82 */ /* 0x000e700000000a00 */
[----:B------:R-:W2:Y:S08]  /*1f50*/  LDC R16, c[0x0][0xb20] ;  /* 0x0002c800ff107b82 */ /* 0x000eb00000000800 */
[----:B------:R-:W3:Y:S01]  /*1f60*/  LDC R18, c[0x0][0xb0c] ;  /* 0x0002c300ff127b82 */ /* 0x000ee20000000800 */
[----:B----4-:R-:W-:Y:S01]  /*1f70*/  IMAD.HI.U32 R17, R0, R5, RZ ;  /* 0x0000000500117227 */ /* 0x010fe200078e00ff */
[----:B------:R-:W-:-:S03]  /*1f80*/  ISETP.NE.AND P0, PT, R4, 0x1, PT ;  /* 0x000000010400780c */ /* 0x000fc60003f05270 */
[----:B------:R-:W-:-:S03]  /*1f90*/  IMAD.HI.U32 R5, R8, R5, RZ ;  /* 0x0000000508057227 */ /* 0x000fc600078e00ff */
[----:B------:R-:W4:Y:S01]  /*1fa0*/  LDC.64 R2, c[0x0][0xb28] ;  /* 0x0002ca00ff027b82 */ /* 0x000f220000000a00 */
[----:B-1----:R-:W-:-:S04]  /*1fb0*/  IMAD.HI.U32 R20, R9, R6, RZ ;  /* 0x0000000609147227 */ /* 0x002fc800078e00ff */
[----:B------:R-:W-:Y:S01]  /*1fc0*/  IMAD.HI.U32 R22, R11, R6, RZ ;  /* 0x000000060b167227 */ /* 0x000fe200078e00ff */
[----:B------:R-:W-:Y:S02]  /*1fd0*/  SHF.R.U32.HI R20, RZ, R7, R20 ;  /* 0x00000007ff147219 */ /* 0x000fe40000011614 */
[-C--:B--2---:R-:W-:Y:S02]  /*1fe0*/  SHF.R.U32.HI R17, RZ, R16.reuse, R17 ;  /* 0x00000010ff117219 */ /* 0x084fe40000011611 */
[----:B------:R-:W-:Y:S02]  /*1ff0*/  SHF.R.U32.HI R5, RZ, R16, R5 ;  /* 0x00000010ff057219 */ /* 0x000fe40000011605 */
[----:B------:R-:W-:Y:S02]  /*2000*/  SEL R17, R0, R17, !P0 ;  /* 0x0000001100117207 */ /* 0x000fe40004000000 */
[----:B------:R-:W-:Y:S02]  /*2010*/  SHF.R.U32.HI R22, RZ, R7, R22 ;  /* 0x00000007ff167219 */ /* 0x000fe40000011616 */
[----:B---3--:R-:W-:-:S02]  /*2020*/  ISETP.NE.AND P1, PT, R18, 0x1, PT ;  /* 0x000000011200780c */ /* 0x008fc40003f25270 */
[----:B------:R-:W-:Y:S02]  /*2030*/  SEL R5, R8, R5, !P0 ;  /* 0x0000000508057207 */ /* 0x000fe40004000000 */
[----:B------:R-:W-:Y:S02]  /*2040*/  SEL R19, R9, R20, !P1 ;  /* 0x0000001409137207 */ /* 0x000fe40004800000 */
[----:B------:R-:W-:Y:S01]  /*2050*/  SEL R7, R11, R22, !P1 ;  /* 0x000000160b077207 */ /* 0x000fe20004800000 */
[----:B----4-:R-:W-:-:S04]  /*2060*/  IMAD.HI.U32 R20, R17, R2, RZ ;  /* 0x0000000211147227 */ /* 0x010fc800078e00ff */
[----:B------:R-:W-:Y:S01]  /*2070*/  IMAD.HI.U32 R6, R19, R2, RZ ;  /* 0x0000000213067227 */ /* 0x000fe200078e00ff */
[----:B------:R-:W-:-:S04]  /*2080*/  @P3 SHF.R.U32.HI R17, RZ, R3, R20 ;  /* 0x00000003ff113219 */ /* 0x000fc80000011614 */
[----:B------:R-:W-:Y:S01]  /*2090*/  @P3 SHF.R.U32.HI R19, RZ, R3, R6 ;  /* 0x00000003ff133219 */ /* 0x000fe20000011606 */
[----:B------:R-:W-:-:S04]  /*20a0*/  IMAD R17, R92, R17, RZ ;  /* 0x000000115c117224 */ /* 0x000fc800078e02ff */
[----:B------:R-:W-:Y:S01]  /*20b0*/  IMAD R6, R92, R19, RZ ;  /* 0x000000135c067224 */ /* 0x000fe200078e02ff */
[C---:B------:R-:W-:Y:S02]  /*20c0*/  ISETP.GE.AND P0, PT, R5.reuse, R17, PT ;  /* 0x000000110500720c */ /* 0x040fe40003f06270 */
[----:B------:R-:W-:Y:S02]  /*20d0*/  IADD3 R17, PT, PT, -R5, RZ, RZ ;  /* 0x000000ff05117210 */ /* 0x000fe40007ffe1ff */
[----:B------:R-:W-:Y:S01]  /*20e0*/  ISETP.GE.OR P0, PT, R7, R6, P0 ;  /* 0x000000060700720c */ /* 0x000fe20000706670 */
[----:B------:R-:W-:-:S04]  /*20f0*/  IMAD.HI.U32 R6, R5, R2, RZ ;  /* 0x0000000205067227 */ /* 0x000fc800078e00ff */
[----:B------:R-:W-:Y:S01]  /*2100*/  IMAD R8, R4, R17, R8 ;  /* 0x0000001104087224 */ /* 0x000fe200078e0208 */
[----:B------:R-:W-:-:S04]  /*2110*/  SHF.R.U32.HI R6, RZ, R3, R6 ;  /* 0x00000003ff067219 */ /* 0x000fc80000011606 */
[----:B------:R-:W-:-:S03]  /*2120*/  SEL R6, R5, R6, !P3 ;  /* 0x0000000605067207 */ /* 0x000fc60005800000 */
[----:B------:R-:W-:-:S04]  /*2130*/  @!P0 IMAD.HI.U32 R16, R7, R2, RZ ;  /* 0x0000000207108227 */ /* 0x000fc800078e00ff */
[----:B------:R-:W-:Y:S01]  /*2140*/  IMAD.MOV R2, RZ, RZ, -R6 ;  /* 0x000000ffff027224 */ /* 0x000fe200078e0a06 */
[----:B------:R-:W-:-:S03]  /*2150*/  @!P0 SHF.R.U32.HI R16, RZ, R3, R16 ;  /* 0x00000003ff108219 */ /* 0x000fc60000011610 */
[----:B------:R-:W-:Y:S01]  /*2160*/  IMAD R2, R92, R2, R5 ;  /* 0x000000025c027224 */ /* 0x000fe200078e0205 */
[----:B------:R-:W-:-:S05]  /*2170*/  @!P0 SEL R3, R7, R16, !P3 ;  /* 0x0000001007038207 */ /* 0x000fca0005800000 */
[--C-:B------:R-:W-:Y:S02]  /*2180*/  @!P0 IMAD.IADD R6, R6, 0x1, -R3.reuse ;  /* 0x0000000106068824 */ /* 0x100fe400078e0a03 */
[----:B------:R-:W-:Y:S01]  /*2190*/  @!P0 IMAD R3, R2, R19, R3 ;  /* 0x0000001302038224 */ /* 0x000fe200078e0203 */
[----:B------:R-:W-:Y:S01]  /*21a0*/  IADD3 R2, PT, PT, -R7, RZ, RZ ;  /* 0x000000ff07027210 */ /* 0x000fe20007ffe1ff */
[----:B------:R-:W-:Y:S02]  /*21b0*/  @!P0 IMAD R5, R92, R6, R7 ;  /* 0x000000065c058224 */ /* 0x000fe400078e0207 */
[----:B------:R-:W-:Y:S02]  /*21c0*/  @!P0 IMAD.MOV.U32 R7, RZ, RZ, R3 ;  /* 0x000000ffff078224 */ /* 0x000fe400078e0003 */
[----:B------:R-:W-:Y:S02]  /*21d0*/  IMAD R2, R18, R2, R11 ;  /* 0x0000000212027224 */ /* 0x000fe400078e020b */
[----:B------:R-:W-:-:S02]  /*21e0*/  IMAD R8, R5, R4, R8 ;  /* 0x0000000405087224 */ /* 0x000fc400078e0208 */
[----:B------:R-:W-:Y:S02]  /*21f0*/  IMAD R11, R7, R18, R2 ;  /* 0x00000012070b7224 */ /* 0x000fe400078e0202 */
.L_x_33:
[----:B------:R-:W1:Y:S02]  /*2200*/  LDCU UR5, c[0x0][0xb30] ;  /* 0x00016600ff0577ac */ /* 0x000e640008000800 */
[----:B-1----:R-:W-:-:S09]  /*2210*/  UISETP.NE.AND UP0, UPT, UR5, 0x1, UPT ;  /* 0x000000010500788c */ /* 0x002fd2000bf05270 */
[----:B------:R-:W-:Y:S05]  /*2220*/  BRA.U UP0, `(.L_x_34) ;  /* 0x0000000100407547 */ /* 0x000fea000b800000 */
[----:B------:R-:W1:Y:S08]  /*2230*/  LDC.64 R4, c[0x0][0xb10] ;  /* 0x0002c400ff047b82 */ /* 0x000e700000000a00 */
[----:B------:R-:W2:Y:S08]  /*2240*/  LDC.64 R2, c[0x0][0xb18] ;  /* 0x0002c600ff027b82 */ /* 0x000eb00000000a00 */
[----:B------:R-:W3:Y:S08]  /*2250*/  LDC R6, c[0x0][0xb20] ;  /* 0x0002c800ff067b82 */ /* 0x000ef00000000800 */
[----:B------:R-:W4:Y:S01]  /*2260*/  LDC R16, c[0x0][0xb0c] ;  /* 0x0002c300ff107b82 */ /* 0x000f220000000800 */
[----:B-1----:R-:W-:-:S05]  /*2270*/  IMAD.HI.U32 R4, R11, R4, RZ ;  /* 0x000000040b047227 */ /* 0x002fca00078e00ff */
[----:B------:R-:W-:Y:S01]  /*2280*/  SHF.R.U32.HI R4, RZ, R5, R4 ;  /* 0x00000005ff047219 */ /* 0x000fe20000011604 */
[----:B--2---:R-:W-:Y:S01]  /*2290*/  IMAD.HI.U32 R3, R8, R3, RZ ;  /* 0x0000000308037227 */ /* 0x004fe200078e00ff */
[----:B------:R-:W-:-:S04]  /*22a0*/  ISETP.NE.AND P0, PT, R2, 0x1, PT ;  /* 0x000000010200780c */ /* 0x000fc80003f05270 */
[----:B---3--:R-:W-:-:S04]  /*22b0*/  SHF.R.U32.HI R3, RZ, R6, R3 ;  /* 0x00000006ff037219 */ /* 0x008fc80000011603 */
[----:B------:R-:W-:Y:S02]  /*22c0*/  SEL R3, R8, R3, !P0 ;  /* 0x0000000308037207 */ /* 0x000fe40004000000 */
[----:B----4-:R-:W-:-:S04]  /*22d0*/  ISETP.NE.AND P1, PT, R16, 0x1, PT ;  /* 0x000000011000780c */ /* 0x010fc80003f25270 */
[----:B------:R-:W-:-:S05]  /*22e0*/  SEL R4, R11, R4, !P1 ;  /* 0x000000040b047207 */ /* 0x000fca0004800000 */
[----:B------:R-:W-:Y:S02]  /*22f0*/  IMAD.IADD R5, R3, 0x1, -R4 ;  /* 0x0000000103057824 */ /* 0x000fe400078e0a04 */
[----:B------:R-:W-:Y:S02]  /*2300*/  IMAD.IADD R3, R4, 0x1, -R3 ;  /* 0x0000000104037824 */ /* 0x000fe400078e0a03 */
[----:B------:R-:W-:Y:S02]  /*2310*/  IMAD R11, R5, R16, R11 ;  /* 0x00000010050b7224 */ /* 0x000fe400078e020b */
[----:B------:R-:W-:-:S07]  /*2320*/  IMAD R8, R3, R2, R8 ;  /* 0x0000000203087224 */ /* 0x000fce00078e0208 */
.L_x_34:
[----:B------:R-:W-:Y:S01]  /*2330*/  VIADD R14, R14, 0x1 ;  /* 0x000000010e0e7836 */ /* 0x000fe20000000000 */
[----:B------:R-:W-:Y:S01]  /*2340*/  PLOP3.LUT P1, PT, PT, PT, PT, 0x80, 0x8 ;  /* 0x000000000008781c */ /* 0x000fe20003f2f070 */
[----:B------:R-:W-:Y:S02]  /*2350*/  IMAD.IADD R201, R11, 0x1, R190 ;  /* 0x000000010bc97824 */ /* 0x000fe400078e02be */
[----:B------:R-:W-:Y:S01]  /*2360*/  IMAD.IADD R191, R8, 0x1, R179 ;  /* 0x0000000108bf7824 */ /* 0x000fe200078e02b3 */
[----:B------:R-:W-:-:S04]  /*2370*/  ISETP.NE.AND P0, PT, R14, 0x2, PT ;  /* 0x000000020e00780c */ /* 0x000fc80003f05270 */
[----:B------:R-:W-:Y:S02]  /*2380*/  SEL R2, RZ, 0x1, P0 ;  /* 0x00000001ff027807 */ /* 0x000fe40000000000 */
[----:B------:R-:W-:Y:S02]  /*2390*/  SEL R14, R14, RZ, P0 ;  /* 0x000000ff0e0e7207 */ /* 0x000fe40000000000 */
[----:B------:R-:W-:Y:S01]  /*23a0*/  LOP3.LUT R13, R13, R2, RZ, 0x3c, !PT ;  /* 0x000000020d0d7212 */ /* 0x000fe200078e3cff */
[----:B------:R-:W-:Y:S06]  /*23b0*/  @P2 BRA `(.L_x_35) ;  /* 0xfffffff000402947 */ /* 0x000fec000383ffff */
[----:B------:R-:W-:Y:S01]  /*23c0*/  UIADD3 UR4, UPT, UPT, UR4, 0x18, URZ ;  /* 0x0000001804047890 */ /* 0x000fe2000fffe0ff */
[----:B------:R-:W-:-:S03]  /*23d0*/  SHF.L.U32 R3, R15, 0x1f, RZ ;  /* 0x0000001f0f037819 */ /* 0x000fc600000006ff */
[----:B------:R-:W-:-:S09]  /*23e0*/  ULEA UR5, UR13, UR4, 0x3 ;  /* 0x000000040d057291 */ /* 0x000fd2000f8e18ff */
[----:B------:R-:W1:Y:S02]  /*23f0*/  SYNCS.PHASECHK.TRANS64.TRYWAIT P0, [UR5], R3 ;  /* 0x00000003ff0075a7 */ /* 0x000e640008001105 */
[----:B-1----:R-:W-:Y:S05]  /*2400*/  @!P0 BRA `(.L_x_36) ;  /* 0x0000005400b88947 */ /* 0x002fea0003800000 */
.L_x_103:
[----:B------:R-:W-:-:S04]  /*2410*/  UIADD3 UR6, UPT, UPT, UR13, 0x1, URZ ;  /* 0x000000010d067890 */ /* 0x000fc8000fffe0ff */
[----:B------:R-:W-:-:S04]  /*2420*/  UISETP.NE.AND UP0, UPT, UR6, 0x3, UPT ;  /* 0x000000030600788c */ /* 0x000fc8000bf05270 */
[----:B------:R-:W-:Y:S02]  /*2430*/  USEL UR7, URZ, 0x1, UP0 ;  /* 0x00000001ff077887 */ /* 0x000fe40008000000 */
[----:B------:R-:W-:-:S04]  /*2440*/  USEL UR6, UR6, URZ, UP0 ;  /* 0x000000ff06067287 */ /* 0x000fc80008000000 */
[----:B------:R-:W-:Y:S01]  /*2450*/  ULEA UR5, UR6, UR4, 0x3 ;  /* 0x0000000406057291 */ /* 0x000fe2000f8e18ff */
[----:B------:R-:W-:-:S04]  /*2460*/  LOP3.LUT R15, R15, UR7, RZ, 0x3c, !PT ;  /* 0x000000070f0f7c12 */ /* 0x000fc8000f8e3cff */
[----:B-1----:R-:W-:-:S04]  /*2470*/  SHF.L.U32 R3, R15, 0x1f, RZ ;  /* 0x0000001f0f037819 */ /* 0x002fc800000006ff */
[----:B------:R-:W1:Y:S02]  /*2480*/  SYNCS.PHASECHK.TRANS64.TRYWAIT P0, [UR5], R3 ;  /* 0x00000003ff0075a7 */ /* 0x000e640008001105 */
[----:B-1----:R-:W-:Y:S05]  /*2490*/  @!P0 BRA `(.L_x_37) ;  /* 0x0000005400ac8947 */ /* 0x002fea0003800000 */
.L_x_105:
[----:B------:R-:W-:-:S04]  /*24a0*/  UIADD3 UR6, UPT, UPT, UR6, 0x1, URZ ;  /* 0x0000000106067890 */ /* 0x000fc8000fffe0ff */
[----:B------:R-:W-:-:S04]  /*24b0*/  UISETP.NE.AND UP0, UPT, UR6, 0x3, UPT ;  /* 0x000000030600788c */ /* 0x000fc8000bf05270 */
[----:B------:R-:W-:Y:S02]  /*24c0*/  USEL UR5, URZ, 0x1, UP0 ;  /* 0x00000001ff057887 */ /* 0x000fe40008000000 */
[----:B------:R-:W-:-:S04]  /*24d0*/  USEL UR6, UR6, URZ, UP0 ;  /* 0x000000ff06067287 */ /* 0x000fc80008000000 */
[----:B------:R-:W-:Y:S01]  /*24e0*/  ULEA UR6, UR6, UR4, 0x3 ;  /* 0x0000000406067291 */ /* 0x000fe2000f8e18ff */
[----:B-1----:R-:W-:-:S04]  /*24f0*/  LOP3.LUT R3, R15, UR5, RZ, 0x3c, !PT ;  /* 0x000000050f037c12 */ /* 0x002fc8000f8e3cff */
[----:B------:R-:W-:Y:S01]  /*2500*/  SHF.L.U32 R3, R3, 0x1f, RZ ;  /* 0x0000001f03037819 */ /* 0x000fe200000006ff */
[----:B----4-:R-:W-:-:S07]  /*2510*/  IMAD.U32 R0, RZ, RZ, UR6 ;  /* 0x00000006ff007e24 */ /* 0x010fce000f8e00ff */
.L_x_38:
[----:B-1----:R1:W2:Y:S02]  /*2520*/  SYNCS.PHASECHK.TRANS64.TRYWAIT P0, [R0+URZ], R3 ;  /* 0x00000003000075a7 */ /* 0x0022a400080011ff */
[----:B--2---:R-:W-:Y:S05]  /*2530*/  @!P0 NANOSLEEP.SYNCS 0x989680 ;  /* 0x009896800000895d */ /* 0x004fea0003900000 */
[----:B------:R-:W2:Y:S02]  /*2540*/  @!P0 SYNCS.PHASECHK.TRANS64 P0, [R0+URZ], R3 ;  /* 0x00000003000085a7 */ /* 0x000ea400080010ff */
[----:B--2---:R-:W-:Y:S05]  /*2550*/  @P0 EXIT ;  /* 0x000000000000094d */ /* 0x004fea0003800000 */
[----:B------:R-:W-:Y:S05]  /*2560*/  BRA `(.L_x_38) ;  /* 0xfffffffc00ec7947 */ /* 0x000fea000383ffff */
.L_x_17:
[----:B------:R-:W-:-:S04]  /*2570*/  UISETP.NE.AND UP1, UPT, UR37, URZ, UPT ;  /* 0x000000ff2500728c */ /* 0x000fc8000bf25270 */
[----:B------:R-:W-:-:S09]  /*2580*/  UISETP.NE.OR UP1, UPT, UR8, 0x1, UP1 ;  /* 0x000000010800788c */ /* 0x000fd20008f25670 */
[----:B------:R-:W-:Y:S05]  /*2590*/  BRA.U UP1, `(.L_x_39) ;  /* 0x0000000501487547 */ /* 0x000fea000b800000 */
[----:B------:R-:W-:Y:S01]  /*25a0*/  ISETP.NE.AND P2, PT, R2, RZ, PT ;  /* 0x000000ff0200720c */ /* 0x000fe20003f45270 */
[----:B------:R-:W-:Y:S01]  /*25b0*/  IMAD.MOV.U32 R12, RZ, RZ, 0x1 ;  /* 0x00000001ff0c7424 */ /* 0x000fe200078e00ff */
[----:B------:R-:W-:Y:S02]  /*25c0*/  CS2R R10, SRZ ;  /* 0x00000000000a7805 */ /* 0x000fe4000001ff00 */
[----:B------:R-:W-:Y:S01]  /*25d0*/  CS2R R8, SRZ ;  /* 0x0000000000087805 */ /* 0x000fe2000001ff00 */
[----:B------:R-:W-:Y:S01]  /*25e0*/  UMOV UR4, 0x400 ;  /* 0x0000040000047882 */ /* 0x000fe20000000000 */
[----:B------:R-:W-:Y:S01]  /*25f0*/  UMOV UR6, URZ ;  /* 0x000000ff00067c82 */ /* 0x000fe20008000000 */
[----:B------:R-:W-:-:S12]  /*2600*/  ULEA UR37, UR37, UR4, 0x18 ;  /* 0x0000000425257291 */ /* 0x000fd8000f8ec0ff */
.L_x_43:
[----:B------:R-:W-:Y:S02]  /*2610*/  LEA R0, R8, UR37, 0x3 ;  /* 0x0000002508007c11 */ /* 0x000fe4000f8e18ff */
[----:B------:R-:W-:-:S03]  /*2620*/  SHF.L.U32 R5, R9, 0x1f, RZ ;  /* 0x0000001f09057819 */ /* 0x000fc600000006ff */
[----:B------:R-:W-:Y:S01]  /*2630*/  VIADD R4, R0, 0xc0 ;  /* 0x000000c000047836 */ /* 0x000fe20000000000 */
[----:B------:R-:W1:Y:S02]  /*2640*/  SYNCS.PHASECHK.TRANS64.TRYWAIT P0, [R0+URZ+0xb0], R5 ;  /* 0x0000b005000075a7 */ /* 0x000e6400080011ff */
[----:B-1----:R-:W-:Y:S05]  /*2650*/  @!P0 BRA `(.L_x_40) ;  /* 0x0000005400548947 */ /* 0x002fea0003800000 */
.L_x_106:
[----:B------:R-:W-:Y:S01]  /*2660*/  ULEA UR5, UR6, UR37, 0x3 ;  /* 0x0000002506057291 */ /* 0x000fe2000f8e18ff */
[----:B------:R-:W-:Y:S02]  /*2670*/  PRMT R4, RZ, 0x654, R4 ;  /* 0x00000654ff047816 */ /* 0x000fe40000000004 */
[----:B-1----:R-:W-:Y:S01]  /*2680*/  SHF.L.U32 R5, R12, 0x1f, RZ ;  /* 0x0000001f0c057819 */ /* 0x002fe200000006ff */
[----:B------:R-:W-:Y:S01]  /*2690*/  UIADD3 UR4, UPT, UPT, UR5, 0x50, URZ ;  /* 0x0000005005047890 */ /* 0x000fe2000fffe0ff */
[----:B------:R1:W-:Y:S05]  /*26a0*/  SYNCS.ARRIVE.TRANS64.RED.A1T0 RZ, [R4+URZ], RZ ;  /* 0x000000ff04ff79a7 */ /* 0x0003ea00081004ff */
[----:B------:R-:W-:Y:S01]  /*26b0*/  IMAD.U32 R7, RZ, RZ, UR4 ;  /* 0x00000004ff077e24 */ /* 0x000fe2000f8e00ff */
[----:B------:R-:W2:Y:S04]  /*26c0*/  SYNCS.PHASECHK.TRANS64.TRYWAIT P0, [UR5+0x60], R5 ;  /* 0x00006005ff0075a7 */ /* 0x000ea80008001105 */
[----:B------:R-:W-:Y:S01]  /*26d0*/  PRMT R6, R2, 0x654, R7 ;  /* 0x0000065402067816 */ /* 0x000fe20000000007 */
[----:B-1----:R-:W-:Y:S01]  /*26e0*/  @!P2 IMAD.MOV.U32 R4, RZ, RZ, 0x10 ;  /* 0x00000010ff04a424 */ /* 0x002fe200078e00ff */
[----:B--2---:R-:W-:Y:S06]  /*26f0*/  @!P0 BRA `(.L_x_41) ;  /* 0x0000005400408947 */ /* 0x004fec0003800000 */
.L_x_108:
[----:B------:R-:W-:Y:S01]  /*2700*/  ULEA UR4, UR6, UR37, 0x4 ;  /* 0x0000002506047291 */ /* 0x000fe2000f8e20ff */
[----:B------:R-:W-:Y:S01]  /*2710*/  SEL R3, R6, R3, !P2 ;  /* 0x0000000306037207 */ /* 0x000fe20005000000 */
[----:B------:R-:W-:Y:S01]  /*2720*/  UIADD3 UR5, UPT, UPT, UR5, 0x50, URZ ;  /* 0x0000005005057890 */ /* 0x000fe2000fffe0ff */
[----:B-1----:R-:W-:Y:S01]  /*2730*/  LEA R0, R11, UR37, 0x3 ;  /* 0x000000250b007c11 */ /* 0x002fe2000f8e18ff */
[----:B------:R-:W-:Y:S01]  /*2740*/  UIADD3 UR4, UPT, UPT, UR4, 0xe0, URZ ;  /* 0x000000e004047890 */ /* 0x000fe2000fffe0ff */
[----:B------:R-:W-:Y:S01]  /*2750*/  SHF.L.U32 R5, R10, 0x1f, RZ ;  /* 0x0000001f0a057819 */ /* 0x000fe200000006ff */
[----:B------:R1:W-:Y:S01]  /*2760*/  @!P2 SYNCS.ARRIVE.TRANS64.RED RZ, [R3+URZ], R4 ;  /* 0x0000000403ffa9a7 */ /* 0x0003e200080004ff */
[----:B------:R-:W-:Y:S01]  /*2770*/  UIADD3 UR6, UPT, UPT, UR6, 0x1, URZ ;  /* 0x0000000106067890 */ /* 0x000fe2000fffe0ff */
[----:B------:R-:W-:-:S03]  /*2780*/  VIADD R8, R8, 0x1 ;  /* 0x0000000108087836 */ /* 0x000fc60000000000 */
[----:B------:R-:W-:Y:S02]  /*2790*/  UISETP.NE.AND UP0, UPT, UR6, 0x2, UPT ;  /* 0x000000020600788c */ /* 0x000fe4000bf05270 */
[----:B------:R-:W-:Y:S06]  /*27a0*/  UGETNEXTWORKID.BROADCAST [UR4], [UR5] ;  /* 0x00000000040073ca */ /* 0x000fec0008000100 */
[----:B------:R-:W-:Y:S01]  /*27b0*/  USEL UR4, URZ, 0x1, UP0 ;  /* 0x00000001ff047887 */ /* 0x000fe20008000000 */
[----:B------:R-:W-:Y:S01]  /*27c0*/  ISETP.NE.AND P0, PT, R8, 0x2, PT ;  /* 0x000000020800780c */ /* 0x000fe20003f05270 */
[----:B------:R-:W-:Y:S01]  /*27d0*/  USEL UR6, UR6, URZ, UP0 ;  /* 0x000000ff06067287 */ /* 0x000fe20008000000 */
[----:B------:R-:W2:Y:S03]  /*27e0*/  SYNCS.PHASECHK.TRANS64.TRYWAIT P1, [R0+URZ+0x50], R5 ;  /* 0x00005005000075a7 */ /* 0x000ea600080211ff */
[----:B------:R-:W-:Y:S01]  /*27f0*/  LOP3.LUT R12, R12, UR4, RZ, 0x3c, !PT ;  /* 0x000000040c0c7c12 */ /* 0x000fe2000f8e3cff */
[----:B-12---:R-:W-:Y:S07]  /*2800*/  @!P1 BRA `(.L_x_42) ;  /* 0x0000005400149947 */ /* 0x006fee0003800000 */
.L_x_109:
[C---:B------:R-:W-:Y:S01]  /*2810*/  LEA R4, R11.reuse, UR37, 0x4 ;  /* 0x000000250b047c11 */ /* 0x040fe2000f8e20ff */
[----:B-1----:R-:W-:Y:S01]  /*2820*/  VIADD R0, R0, 0x60 ;  /* 0x0000006000007836 */ /* 0x002fe20000000000 */
[----:B------:R-:W-:Y:S01]  /*2830*/  SEL R8, R8, RZ, P0 ;  /* 0x000000ff08087207 */ /* 0x000fe20000000000 */
[----:B------:R-:W-:-:S03]  /*2840*/  VIADD R11, R11, 0x1 ;  /* 0x000000010b0b7836 */ /* 0x000fc60000000000 */
[----:B------:R-:W1:Y:S01]  /*2850*/  LDS.128 R4, [R4+0xe0] ;  /* 0x0000e00004047984 */ /* 0x000e620000000c00 */
[----:B------:R-:W-:Y:S02]  /*2860*/  PRMT R0, RZ, 0x654, R0 ;  /* 0x00000654ff007816 */ /* 0x000fe40000000000 */
[C---:B------:R-:W-:Y:S01]  /*2870*/  ISETP.NE.AND P1, PT, R11.reuse, 0x2, PT ;  /* 0x000000020b00780c */ /* 0x040fe20003f25270 */
[----:B------:R-:W-:Y:S01]  /*2880*/  @!PT LDS RZ, [RZ] ;  /* 0x00000000fffff984 */ /* 0x000fe20000000800 */
[----:B------:R-:W-:Y:S01]  /*2890*/  @!PT LDS RZ, [RZ] ;  /* 0x00000000fffff984 */ /* 0x000fe20000000800 */
[----:B------:R-:W-:Y:S01]  /*28a0*/  @!PT LDS RZ, [RZ] ;  /* 0x00000000fffff984 */ /* 0x000fe20000000800 */
[----:B------:R-:W-:Y:S01]  /*28b0*/  @!PT LDS RZ, [RZ] ;  /* 0x00000000fffff984 */ /* 0x000fe20000000800 */
[----:B------:R2:W-:Y:S06]  /*28c0*/  MEMBAR.ALL.CTA ;  /* 0x0000000000007992 */ /* 0x0005ec0000008000 */
[----:B--2---:R-:W2:Y:S01]  /*28d0*/  FENCE.VIEW.ASYNC.S ;  /* 0x00000000000073c6 */ /* 0x004ea20000000000 */
[----:B------:R-:W-:Y:S01]  /*28e0*/  SEL R11, R11, RZ, P1 ;  /* 0x000000ff0b0b7207 */ /* 0x000fe20000800000 */
[----:B--2---:R2:W-:Y:S01]  /*28f0*/  SYNCS.ARRIVE.TRANS64.RED.A1T0 RZ, [R0+URZ], RZ ;  /* 0x000000ff00ff79a7 */ /* 0x0045e200081004ff */
[----:B-1----:R-:W-:-:S02]  /*2900*/  LOP3.LUT P3, RZ, R6, 0x1, RZ, 0xc0, !PT ;  /* 0x0000000106ff7812 */ /* 0x002fc4000786c0ff */
[----:B------:R-:W-:-:S04]  /*2910*/  SEL R5, RZ, 0x1, P1 ;  /* 0x00000001ff057807 */ /* 0x000fc80000800000 */
[----:B------:R-:W-:Y:S02]  /*2920*/  LOP3.LUT R10, R10, R5, RZ, 0x3c, !PT ;  /* 0x000000050a0a7212 */ /* 0x000fe400078e3cff */
[----:B--2---:R-:W-:-:S04]  /*2930*/  SEL R0, RZ, 0x1, P0 ;  /* 0x00000001ff007807 */ /* 0x004fc80000000000 */
[----:B------:R-:W-:Y:S01]  /*2940*/  LOP3.LUT R9, R9, R0, RZ, 0x3c, !PT ;  /* 0x0000000009097212 */ /* 0x000fe200078e3cff */
[----:B------:R-:W-:Y:S06]  /*2950*/  @P3 BRA `(.L_x_43) ;  /* 0xfffffffc002c3947 */ /* 0x000fec000383ffff */
[----:B------:R-:W-:Y:S01]  /*2960*/  ULEA UR5, UR6, UR37, 0x3 ;  /* 0x0000002506057291 */ /* 0x000fe2000f8e18ff */
[----:B------:R-:W-:-:S08]  /*2970*/  SHF.L.U32 R3, R12, 0x1f, RZ ;  /* 0x0000001f0c037819 */ /* 0x000fd000000006ff */
[----:B------:R-:W1:Y:S02]  /*2980*/  SYNCS.PHASECHK.TRANS64 P0, [UR5+0x60], R3 ;  /* 0x00006003ff0075a7 */ /* 0x000e640008001005 */
[----:B-1----:R-:W-:Y:S05]  /*2990*/  @P0 BRA `(.L_x_44) ;  /* 0x0000000000080947 */ /* 0x002fea0003800000 */
[----:B------:R-:W1:Y:S02]  /*29a0*/  SYNCS.PHASECHK.TRANS64.TRYWAIT P0, [UR5+0x60], R3 ;  /* 0x00006003ff0075a7 */ /* 0x000e640008001105 */
[----:B-1----:R-:W-:Y:S05]  /*29b0*/  @!P0 BRA `(.L_x_45) ;  /* 0x0000005000bc8947 */ /* 0x002fea0003800000 */
.L_x_44:
[----:B------:R-:W-:-:S04]  /*29c0*/  UIADD3 UR4, UPT, UPT, UR6, 0x1, URZ ;  /* 0x0000000106047890 */ /* 0x000fc8000fffe0ff */
[----:B------:R-:W-:-:S04]  /*29d0*/  UISETP.NE.AND UP0, UPT, UR4, 0x2, UPT ;  /* 0x000000020400788c */ /* 0x000fc8000bf05270 */
[----:B------:R-:W-:Y:S02]  /*29e0*/  USEL UR7, URZ, 0x1, UP0 ;  /* 0x00000001ff077887 */ /* 0x000fe40008000000 */
[----:B------:R-:W-:-:S04]  /*29f0*/  USEL UR4, UR4, URZ, UP0 ;  /* 0x000000ff04047287 */ /* 0x000fc80008000000 */
[----:B------:R-:W-:Y:S01]  /*2a00*/  ULEA UR4, UR4, UR37, 0x3 ;  /* 0x0000002504047291 */ /* 0x000fe2000f8e18ff */
[----:B-1----:R-:W-:-:S04]  /*2a10*/  LOP3.LUT R3, R12, UR7, RZ, 0x3c, !PT ;  /* 0x000000070c037c12 */ /* 0x002fc8000f8e3cff */
[----:B------:R-:W-:-:S04]  /*2a20*/  SHF.L.U32 R0, R3, 0x1f, RZ ;  /* 0x0000001f03007819 */ /* 0x000fc800000006ff */
[----:B------:R-:W1:Y:S02]  /*2a30*/  SYNCS.PHASECHK.TRANS64 P0, [UR4+0x60], R0 ;  /* 0x00006000ff0075a7 */ /* 0x000e640008001004 */
[----:B-1----:R-:W-:Y:S05]  /*2a40*/  @P0 EXIT ;  /* 0x000000000000094d */ /* 0x002fea0003800000 */
[----:B------:R-:W-:Y:S02]  /*2a50*/  SHF.L.U32 R3, R3, 0x1f, RZ ;  /* 0x0000001f03037819 */ /* 0x000fe400000006ff */
[----:B------:R-:W-:-:S07]  /*2a60*/  MOV R0, UR4 ;  /* 0x0000000400007c02 */ /* 0x000fce0008000f00 */
.L_x_46:
[----:B-1----:R1:W2:Y:S02]  /*2a70*/  SYNCS.PHASECHK.TRANS64.TRYWAIT P0, [R0+URZ+0x60], R3 ;  /* 0x00006003000075a7 */ /* 0x0022a400080011ff */
[----:B--2---:R-:W-:Y:S05]  /*2a80*/  @!P0 NANOSLEEP.SYNCS 0x989680 ;  /* 0x009896800000895d */ /* 0x004fea0003900000 */
[----:B------:R-:W2:Y:S02]  /*2a90*/  @!P0 SYNCS.PHASECHK.TRANS64 P0, [R0+URZ+0x60], R3 ;  /* 0x00006003000085a7 */ /* 0x000ea400080010ff */
[----:B--2---:R-:W-:Y:S05]  /*2aa0*/  @P0 EXIT ;  /* 0x000000000000094d */ /* 0x004fea0003800000 */
[----:B------:R-:W-:Y:S05]  /*2ab0*/  BRA `(.L_x_46) ;  /* 0xfffffffc00ec7947 */ /* 0x000fea000383ffff */
.L_x_39:
[----:B------:R-:W-:-:S09]  /*2ac0*/  UISETP.NE.AND UP1, UPT, UR8, URZ, UPT ;  /* 0x000000ff0800728c */ /* 0x000fd2000bf25270 */
[----:B------:R-:W-:Y:S05]  /*2ad0*/  BRA.U UP1, `(.L_x_47) ;  /* 0x0000001101387547 */ /* 0x000fea000b800000 */
[----:B------:R-:W-:Y:S01]  /*2ae0*/  UMOV UR4, 0x40 ;  /* 0x0000004000047882 */ /* 0x000fe20000000000 */
[----:B------:R-:W-:Y:S01]  /*2af0*/  NOP ;  /* 0x0000000000007918 */ /* 0x000fe20000000000 */
[----:B------:R-:W-:Y:S01]  /*2b00*/  ULEA UR4, UR37, UR4, 0x18 ;  /* 0x0000000425047291 */ /* 0x000fe2000f8ec0ff */
[----:B------:R-:W-:Y:S02]  /*2b10*/  UMOV UR5, 0x400 ;  /* 0x0000040000057882 */ /* 0x000fe40000000000 */
[----:B------:R-:W-:-:S06]  /*2b20*/  ULEA UR37, UR37, UR5, 0x18 ;  /* 0x0000000525257291 */ /* 0x000fcc000f8ec0ff */
[----:B------:R-:W1:Y:S02]  /*2b30*/  LDS.U8 R0, [UR4+0x1c] ;  /* 0x00001c04ff007984 */ /* 0x000e640008000000 */
[----:B-1----:R-:W-:-:S13]  /*2b40*/  ISETP.NE.AND P0, PT, R0, RZ, PT ;  /* 0x000000ff0000720c */ /* 0x002fda0003f05270 */
[----:B------:R-:W-:Y:S05]  /*2b50*/  @P0 BRA `(.L_x_48) ;  /* 0x0000000000580947 */ /* 0x000fea0003800000 */
[----:B------:R-:W-:-:S13]  /*2b60*/  ELECT P0, URZ, PT ;  /* 0x0000000000ff782f */ /* 0x000fda0003800000 */
[----:B------:R-:W-:Y:S05]  /*2b70*/  @!P0 BRA `(.L_x_49) ;  /* 0x0000000000608947 */ /* 0x000fea0003800000 */
[----:B------:R-:W-:Y:S01]  /*2b80*/  UMOV UR5, 0x10 ;  /* 0x0000001000057882 */ /* 0x000fe20000000000 */
[----:B------:R-:W-:Y:S01]  /*2b90*/  HFMA2 R0, -RZ, RZ, 0, 5.9604644775390625e-08 ;  /* 0x00000001ff007431 */ /* 0x000fe200000001ff */
[----:B------:R-:W-:-:S03]  /*2ba0*/  MOV R2, 0xffff ;  /* 0x0000ffff00027802 */ /* 0x000fc60000000f00 */
[----:B------:R-:W-:Y:S04]  /*2bb0*/  DEPBAR.LE SB1, 0x36 ;  /* 0x00009d800000791a */ /* 0x000fe80000000000 */
[----:B------:R-:W1:Y:S02]  /*2bc0*/  UTCATOMSWS.FIND_AND_SET.ALIGN UP0, UR5, UR5 ;  /* 0x00000005000575e3 */ /* 0x000e640008000800 */
[----:B-1----:R-:W-:Y:S01]  /*2bd0*/  MOV R3, UR5 ;  /* 0x0000000500037c02 */ /* 0x002fe20008000f00 */
[----:B------:R-:W-:Y:S06]  /*2be0*/  BRA.U UP0, `(.L_x_50) ;  /* 0x0000000100187547 */ /* 0x000fec000b800000 */
.L_x_51:
[----:B------:R-:W-:Y:S05]  /*2bf0*/  NANOSLEEP 0x64 ;  /* 0x000000640000795d */ /* 0x000fea0003800000 */
[----:B------:R-:W-:-:S05]  /*2c00*/  UMOV UR5, 0x10 ;  /* 0x0000001000057882 */ /* 0x000fca0000000000 */
[----:B------:R-:W-:Y:S04]  /*2c10*/  DEPBAR.LE SB1, 0x36 ;  /* 0x00009d800000791a */ /* 0x000fe80000000000 */
[----:B------:R-:W1:Y:S02]  /*2c20*/  UTCATOMSWS.FIND_AND_SET.ALIGN UP0, UR5, UR5 ;  /* 0x00000005000575e3 */ /* 0x000e640008000800 */
[----:B-1----:R-:W-:Y:S01]  /*2c30*/  MOV R3, UR5 ;  /* 0x0000000500037c02 */ /* 0x002fe20008000f00 */
[----:B------:R-:W-:Y:S05]  /*2c40*/  BRA.U !UP0, `(.L_x_51) ;  /* 0xfffffffd08e87547 */ /* 0x000fea000b83ffff */
.L_x_50:
[-C--:B------:R-:W-:Y:S02]  /*2c50*/  SHF.L.U32 R2, R2, R3.reuse, RZ ;  /* 0x0000000302027219 */ /* 0x080fe400000006ff */
[----:B------:R-:W-:Y:S01]  /*2c60*/  SHF.L.U32 R0, R0, R3, RZ ;  /* 0x0000000300007219 */ /* 0x000fe200000006ff */
[----:B------:R-:W-:Y:S02]  /*2c70*/  IMAD.SHL.U32 R3, R3, 0x20, RZ ;  /* 0x0000002003037824 */ /* 0x000fe400078e00ff */
[----:B------:R1:W-:Y:S04]  /*2c80*/  ATOMS.OR RZ, [UR4+0x14], R2 ;  /* 0x00001402ffff798c */ /* 0x0003e8000b000004 */
[----:B------:R1:W-:Y:S04]  /*2c90*/  ATOMS.OR RZ, [UR4+0x18], R0 ;  /* 0x00001800ffff798c */ /* 0x0003e8000b000004 */
[----:B------:R1:W-:Y:S01]  /*2ca0*/  STS [UR37+0x100], R3 ;  /* 0x00010003ff007988 */ /* 0x0003e20008000825 */
[----:B------:R-:W-:Y:S05]  /*2cb0*/  BRA `(.L_x_49) ;  /* 0x0000000000107947 */ /* 0x000fea0003800000 */
.L_x_48:
[----:B------:R-:W-:Y:S02]  /*2cc0*/  MOV R0, 0xffffffff ;  /* 0xffffffff00007802 */ /* 0x000fe40000000f00 */
[----:B------:R-:W-:-:S03]  /*2cd0*/  MOV R2, 0x2d00 ;  /* 0x00002d0000027802 */ /* 0x000fc60000000f00 */
[----:B------:R1:W-:Y:S04]  /*2ce0*/  STS [UR37+0x100], R0 ;  /* 0x00010000ff007988 */ /* 0x0003e80008000825 */
[----:B-1-3-5:R-:W-:Y:S05]  /*2cf0*/  CALL.REL.NOINC `($__internal_1_$__cuda_sm10x_tcgen05_guardrail_trap_phase_invalid_during_alloc) ;  /* 0x0000005400387944 */ /* 0x02afea0003c00000 */
.L_x_49:
[----:B------:R-:W-:Y:S05]  /*2d00*/  WARPSYNC.ALL ;  /* 0x0000000000007948 */ /* 0x000fea0003800000 */
[----:B------:R-:W2:Y:S01]  /*2d10*/  S2UR UR9, SR_CgaCtaId ;  /* 0x00000000000979c3 */ /* 0x000ea20000008800 */
[----:B------:R-:W-:Y:S01]  /*2d20*/  UMOV UR4, 0x400 ;  /* 0x0000040000047882 */ /* 0x000fe20000000000 */
[----:B------:R-:W-:-:S06]  /*2d30*/  NOP ;  /* 0x0000000000007918 */ /* 0x000fcc0000000000 */
[----:B------:R-:W-:Y:S06]  /*2d40*/  BAR.ARV 0x6, 0xa0 ;  /* 0x0182800000007b1d */ /* 0x000fec0000002000 */
[----:B------:R-:W4:Y:S01]  /*2d50*/  LDCU UR5, c[0x0][0x38c] ;  /* 0x00007180ff0577ac */ /* 0x000f220008000800 */
[----:B------:R-:W-:Y:S01]  /*2d60*/  IMAD.MOV.U32 R11, RZ, RZ, 0x1 ;  /* 0x00000001ff0b7424 */ /* 0x000fe200078e00ff */
[----:B------:R-:W-:Y:S01]  /*2d70*/  CS2R R8, SRZ ;  /* 0x0000000000087805 */ /* 0x000fe2000001ff00 */
[----:B------:R-:W-:Y:S01]  /*2d80*/  IMAD.MOV.U32 R10, RZ, RZ, RZ ;  /* 0x000000ffff0a7224 */ /* 0x000fe200078e00ff */
[----:B------:R-:W-:Y:S01]  /*2d90*/  UMOV UR12, URZ ;  /* 0x000000ff000c7c82 */ /* 0x000fe20008000000 */
[----:B------:R-:W-:Y:S01]  /*2da0*/  UMOV UR11, URZ ;  /* 0x000000ff000b7c82 */ /* 0x000fe20008000000 */
[----:B------:R-:W-:Y:S01]  /*2db0*/  UMOV UR30, 0x0 ;  /* 0x00000000001e7882 */ /* 0x000fe20000000000 */
[----:B------:R-:W-:Y:S01]  /*2dc0*/  UMOV UR31, 0x4280010 ;  /* 0x04280010001f7882 */ /* 0x000fe20000000000 */
[----:B------:R-:W-:Y:S01]  /*2dd0*/  UMOV UR28, 0x0 ;  /* 0x00000000001c7882 */ /* 0x000fe20000000000 */
[----:B------:R-:W-:Y:S01]  /*2de0*/  UMOV UR29, 0x4280010 ;  /* 0x04280010001d7882 */ /* 0x000fe20000000000 */
[----:B--2---:R-:W-:Y:S01]  /*2df0*/  ULEA UR9, UR9, UR4, 0x18 ;  /* 0x0000000409097291 */ /* 0x004fe2000f8ec0ff */
[----:B------:R-:W2:Y:S03]  /*2e00*/  LDCU UR4, c[0x0][0x38c] ;  /* 0x00007180ff0477ac */ /* 0x000ea60008000800 */
[----:B------:R-:W-:Y:S01]  /*2e10*/  UIADD3 UR10, UPT, UPT, UR9, 0x5300, URZ ;  /* 0x00005300090a7890 */ /* 0x000fe2000fffe0ff */
[----:B------:R-:W-:-:S04]  /*2e20*/  UMOV UR26, 0x0 ;  /* 0x00000000001a7882 */ /* 0x000fc80000000000 */
[----:B-1----:R-:W1:Y:S01]  /*2e30*/  LDS R0, [UR9+0x100] ;  /* 0x00010009ff007984 */ /* 0x002e620008000800 */
[----:B------:R-:W-:Y:S01]  /*2e40*/  USHF.R.U32.HI UR10, URZ, 0x4, UR10 ;  /* 0x00000004ff0a7899 */ /* 0x000fe2000801160a */
[----:B------:R-:W-:Y:S01]  /*2e50*/  UMOV UR27, 0x4280010 ;  /* 0x04280010001b7882 */ /* 0x000fe20000000000 */
[----:B------:R-:W-:Y:S02]  /*2e60*/  UMOV UR24, 0x0 ;  /* 0x0000000000187882 */ /* 0x000fe40000000000 */
[----:B------:R-:W-:Y:S01]  /*2e70*/  ULOP3.LUT UR10, UR10, 0x3fff, URZ, 0xc0, !UPT ;  /* 0x00003fff0a0a7892 */ /* 0x000fe2000f8ec0ff */
[----:B------:R-:W-:Y:S01]  /*2e80*/  UMOV UR25, 0x4280010 ;  /* 0x0428001000197882 */ /* 0x000fe20000000000 */
[----:B------:R-:W-:Y:S01]  /*2e90*/  UMOV UR22, 0x0 ;  /* 0x0000000000167882 */ /* 0x000fe20000000000 */
[----:B------:R-:W-:Y:S01]  /*2ea0*/  UMOV UR23, 0x4280010 ;  /* 0x0428001000177882 */ /* 0x000fe20000000000 */
[----:B------:R-:W-:Y:S01]  /*2eb0*/  UMOV UR20, 0x0 ;  /* 0x0000000000147882 */ /* 0x000fe20000000000 */
[----:B--2---:R-:W-:Y:S01]  /*2ec0*/  UIADD3 UR4, UPT, UPT, UR4, 0xff, URZ ;  /* 0x000000ff04047890 */ /* 0x004fe2000fffe0ff */
[----:B------:R-:W-:Y:S01]  /*2ed0*/  UMOV UR21, 0x4280010 ;  /* 0x0428001000157882 */ /* 0x000fe20000000000 */
[----:B------:R-:W-:-:S02]  /*2ee0*/  ULOP3.LUT UR10, UR10, 0x10000, URZ, 0xfc, !UPT ;  /* 0x000100000a0a7892 */ /* 0x000fc4000f8efcff */
[----:B------:R-:W-:Y:S02]  /*2ef0*/  USHF.R.S32.HI UR8, URZ, 0x1f, UR4 ;  /* 0x0000001fff087899 */ /* 0x000fe40008011404 */
[----:B----4-:R-:W-:Y:S02]  /*2f00*/  UISETP.GE.AND UP3, UPT, UR5, 0x1, UPT ;  /* 0x000000010500788c */ /* 0x010fe4000bf66270 */
[----:B------:R-:W-:Y:S02]  /*2f10*/  ULEA.HI UR8, UR8, UR4, URZ, 0x8 ;  /* 0x0000000408087291 */ /* 0x000fe4000f8f40ff */
[----:B------:R-:W-:Y:S02]  /*2f20*/  UIADD3 UR4, UPT, UPT, UR9, 0x11300, URZ ;  /* 0x0001130009047890 */ /* 0x000fe4000fffe0ff */
[----:B------:R-:W-:Y:S02]  /*2f30*/  USHF.R.S32.HI UR8, URZ, 0x8, UR8 ;  /* 0x00000008ff087899 */ /* 0x000fe40008011408 */
[----:B------:R-:W-:-:S02]  /*2f40*/  USHF.R.U32.HI UR4, URZ, 0x4, UR4 ;  /* 0x00000004ff047899 */ /* 0x000fc40008011604 */
[----:B------:R-:W-:Y:S02]  /*2f50*/  UISETP.LT.AND UP0, UPT, UR8, 0x1, UPT ;  /* 0x000000010800788c */ /* 0x000fe4000bf01270 */
[----:B------:R-:W-:Y:S02]  /*2f60*/  ULOP3.LUT UR4, UR4, 0x3fff, URZ, 0xc0, !UPT ;  /* 0x00003fff04047892 */ /* 0x000fe4000f8ec0ff */
[----:B------:R-:W-:Y:S02]  /*2f70*/  USEL UR16, UR8, 0x1, !UP0 ;  /* 0x0000000108107887 */ /* 0x000fe4000c000000 */
[----:B------:R-:W-:Y:S02]  /*2f80*/  ULOP3.LUT UR4, UR4, 0x10000, URZ, 0xfc, !UPT ;  /* 0x0001000004047892 */ /* 0x000fe4000f8efcff */
[----:B------:R-:W-:Y:S01]  /*2f90*/  UIADD3 UR16, UPT, UPT, -UR16, URZ, URZ ;  /* 0x000000ff10107290 */ /* 0x000fe2000fffe1ff */
[----:B------:R-:W-:Y:S01]  /*2fa0*/  UMOV UR34, 0x0 ;  /* 0x0000000000227882 */ /* 0x000fe20000000000 */
[----:B------:R-:W-:Y:S01]  /*2fb0*/  UMOV UR35, 0x4280010 ;  /* 0x0428001000237882 */ /* 0x000fe20000000000 */
[----:B-1----:R-:W-:Y:S01]  /*2fc0*/  R2UR UR13, R0 ;  /* 0x00000000000d72ca */ /* 0x002fe200000e0000 */
[----:B------:R-:W-:Y:S01]  /*2fd0*/  UMOV UR32, 0x0 ;  /* 0x0000000000207882 */ /* 0x000fe20000000000 */
[----:B------:R-:W-:-:S13]  /*2fe0*/  UMOV UR33, 0x4280010 ;  /* 0x0428001000217882 */ /* 0x000fda0000000000 */
.L_x_58:
[----:B------:R-:W-:Y:S02]  /*2ff0*/  LEA R0, R10, UR9, 0x3 ;  /* 0x000000090a007c11 */ /* 0x000fe4000f8e18ff */
[----:B------:R-:W-:Y:S02]  /*3000*/  SHF.L.U32 R5, R9, 0x1f, RZ ;  /* 0x0000001f09057819 */ /* 0x000fe400000006ff */
[----:B------:R-:W-:Y:S01]  /*3010*/  PLOP3.LUT P0, PT, PT, PT, UP3, 0x80, 0x8 ;  /* 0x000000000008781c */ /* 0x000fe20003f0f038 */
[----:B------:R-:W-:Y:S01]  /*3020*/  VIADD R3, R0, 0x60 ;  /* 0x0000006000037836 */ /* 0x000fe20000000000 */
[----:B-1----:R-:W1:Y:S02]  /*3030*/  SYNCS.PHASECHK.TRANS64.TRYWAIT P1, [R0+URZ+0x50], R5 ;  /* 0x00005005000075a7 */ /* 0x002e6400080211ff */
[----:B-1--4-:R-:W-:Y:S09]  /*3040*/  @!P1 BRA `(.L_x_52) ;  /* 0x0000004c00309947 */ /* 0x012ff20003800000 */
.L_x_111:
[----:B------:R-:W-:Y:S01]  /*3050*/  LEA R4, R10, UR9, 0x4 ;  /* 0x000000090a047c11 */ /* 0x000fe2000f8e20ff */
[----:B------:R-:W-:Y:S01]  /*3060*/  @UP3 ULEA UR5, UR11, UR9, 0x3 ;  /* 0x000000090b053291 */ /* 0x000fe2000f8e18ff */
[----:B------:R-:W-:Y:S01]  /*3070*/  PLOP3.LUT P2, PT, PT, PT, PT, 0x80, 0x8 ;  /* 0x000000000008781c */ /* 0x000fe20003f4f070 */
[----:B------:R-:W-:Y:S01]  /*3080*/  ULEA UR14, UR12, UR9, 0x3 ;  /* 0x000000090c0e7291 */ /* 0x000fe2000f8e18ff */
[----:B------:R-:W-:Y:S01]  /*3090*/  PRMT R3, RZ, 0x654, R3 ;  /* 0x00000654ff037816 */ /* 0x000fe20000000003 */
[----:B------:R-:W-:Y:S01]  /*30a0*/  ULEA.HI UR15, UR12, UR12, URZ, 0x1 ;  /* 0x0000000c0c0f7291 */ /* 0x000fe2000f8f08ff */
[----:B-1----:R-:W1:Y:S01]  /*30b0*/  LDS.128 R4, [R4+0xe0] ;  /* 0x0000e00004047984 */ /* 0x002e620000000c00 */
[----:B------:R-:W-:Y:S02]  /*30c0*/  @P0 SHF.L.U32 R2, R8, 0x1f, RZ ;  /* 0x0000001f08020819 */ /* 0x000fe400000006ff */
[----:B------:R-:W-:Y:S01]  /*30d0*/  SHF.L.U32 R0, R11, 0x1f, RZ ;  /* 0x0000001f0b007819 */ /* 0x000fe200000006ff */
[----:B------:R-:W-:Y:S01]  /*30e0*/  @!PT LDS RZ, [RZ] ;  /* 0x00000000fffff984 */ /* 0x000fe20000000800 */
[----:B------:R-:W-:Y:S01]  /*30f0*/  @!PT LDS RZ, [RZ] ;  /* 0x00000000fffff984 */ /* 0x000fe20000000800 */
[----:B------:R-:W-:Y:S01]  /*3100*/  @!PT LDS RZ, [RZ] ;  /* 0x00000000fffff984 */ /* 0x000fe20000000800 */
[----:B------:R-:W-:Y:S01]  /*3110*/  @!PT LDS RZ, [RZ] ;  /* 0x00000000fffff984 */ /* 0x000fe20000000800 */
[----:B------:R2:W-:Y:S06]  /*3120*/  MEMBAR.ALL.CTA ;  /* 0x0000000000007992 */ /* 0x0005ec0000008000 */
[----:B--2---:R-:W2:Y:S02]  /*3130*/  FENCE.VIEW.ASYNC.S ;  /* 0x00000000000073c6 */ /* 0x004ea40000000000 */
[----:B--2---:R2:W-:Y:S01]  /*3140*/  SYNCS.ARRIVE.TRANS64.RED.A1T0 RZ, [R3+URZ], RZ ;  /* 0x000000ff03ff79a7 */ /* 0x0045e200081004ff */
[----:B------:R2:W4:Y:S01]  /*3150*/  @P0 SYNCS.PHASECHK.TRANS64.TRYWAIT P2, [UR5], R2 ;  /* 0x00000002ff0005a7 */ /* 0x0005220008041105 */
[----:B------:R-:W-:-:S02]  /*3160*/  ULOP3.LUT UR5, UR15, 0xffe, URZ, 0xc0, !UPT ;  /* 0x00000ffe0f057892 */ /* 0x000fc4000f8ec0ff */
[----:B------:R-:W-:Y:S01]  /*3170*/  USHF.R.U32.HI UR15, URZ, 0x1, UR15 ;  /* 0x00000001ff0f7899 */ /* 0x000fe2000801160f */
[----:B-1----:R-:W-:Y:S01]  /*3180*/  LOP3.LUT P1, RZ, R6, 0x1, RZ, 0xc0, !PT ;  /* 0x0000000106ff7812 */ /* 0x002fe2000782c0ff */
[----:B------:R-:W-:Y:S02]  /*3190*/  UIADD3 UR5, UPT, UPT, -UR5, UR12, URZ ;  /* 0x0000000c05057290 */ /* 0x000fe4000fffe1ff */
[----:B------:R-:W-:-:S04]  /*31a0*/  UIMAD UR15, UR15, 0xa0, UR13 ;  /* 0x000000a00f0f78a4 */ /* 0x000fc8000f8e020d */
[----:B------:R-:W-:Y:S01]  /*31b0*/  ULEA UR15, UR5, UR15, 0x14 ;  /* 0x0000000f050f7291 */ /* 0x000fe2000f8ea0ff */
[----:B------:R-:W1:Y:S02]  /*31c0*/  SYNCS.PHASECHK.TRANS64.TRYWAIT P0, [UR14+0x90], R0 ;  /* 0x00009000ff0075a7 */ /* 0x000e64000800110e */
[----:B-12-4-:R-:W-:Y:S09]  /*31d0*/  @!P0 BRA `(.L_x_53) ;  /* 0x0000004800e08947 */ /* 0x016ff20003800000 */
.L_x_113:
[----:B------:R-:W-:Y:S01]  /*31e0*/  IADD3 R10, PT, PT, R10, 0x1, RZ ;  /* 0x000000010a0a7810 */ /* 0x000fe20007ffe0ff */
[----:B------:R-:W-:Y:S06]  /*31f0*/  BRA.U !UP3, `(.L_x_54) ;  /* 0x000000050b107547 */ /* 0x000fec000b800000 */
[----:B------:R-:W-:Y:S01]  /*3200*/  UPLOP3.LUT UP4, UPT, UPT, UPT, UPT, 0x40, 0x4 ;  /* 0x000000000004789c */ /* 0x000fe20003f8e870 */
[----:B------:R-:W-:Y:S01]  /*3210*/  UMOV UR18, UR16 ;  /* 0x0000001000127c82 */ /* 0x000fe20008000000 */
[----:B------:R-:W-:Y:S01]  /*3220*/  UMOV UR17, UR8 ;  /* 0x0000000800117c82 */ /* 0x000fe20008000000 */
[----:B------:R-:W-:-:S08]  /*3230*/  UMOV UR5, UR11 ;  /* 0x0000000b00057c82 */ /* 0x000fd00008000000 */
.L_x_57:
[----:B------:R-:W-:Y:S02]  /*3240*/  UIADD3 UR18, UPT, UPT, UR18, 0x1, URZ ;  /* 0x0000000112127890 */ /* 0x000fe4000fffe0ff */
[----:B--2---:R-:W-:Y:S02]  /*3250*/  ULEA UR19, UR5, UR9, 0x3 ;  /* 0x0000000905137291 */ /* 0x004fe4000f8e18ff */
[----:B------:R-:W-:Y:S01]  /*3260*/  UISETP.NE.AND UP0, UPT, UR18, URZ, UPT ;  /* 0x000000ff1200728c */ /* 0x000fe2000bf05270 */
[----:B----4-:R-:W-:Y:S10]  /*3270*/  @P2 BRA `(.L_x_55) ;  /* 0x00000000000c2947 */ /* 0x010ff40003800000 */
[----:B-1----:R-:W-:Y:S04]  /*3280*/  SHF.L.U32 R3, R8, 0x1f, RZ ;  /* 0x0000001f08037819 */ /* 0x002fe800000006ff */
[----:B------:R-:W1:Y:S02]  /*3290*/  SYNCS.PHASECHK.TRANS64.TRYWAIT P0, [UR19], R3 ;  /* 0x00000003ff0075a7 */ /* 0x000e640008001113 */
[----:B-1----:R-:W-:Y:S05]  /*32a0*/  @!P0 BRA `(.L_x_56) ;  /* 0x0000004800c48947 */ /* 0x002fea0003800000 */
.L_x_55:
[----:B------:R-:W-:Y:S01]  /*32b0*/  UISETP.NE.AND UP1, UPT, UR17, 0x1, UPT ;  /* 0x000000011100788c */ /* 0x000fe2000bf25270 */
[----:B------:R-:W-:Y:S01]  /*32c0*/  PLOP3.LUT P2, PT, PT, PT, PT, 0x80, 0x8 ;  /* 0x000000000008781c */ /* 0x000fe20003f4f070 */
[----:B------:R-:W-:Y:S02]  /*32d0*/  UIADD3 UR11, UPT, UPT, UR5, 0x1, URZ ;  /* 0x00000001050b7890 */ /* 0x000fe4000fffe0ff */
[----:B------:R-:W-:Y:S02]  /*32e0*/  UIMAD UR6, UR5, 0xa00, UR4 ;  /* 0x00000a00050678a4 */ /* 0x000fe4000f8e0204 */
[----:B------:R-:W-:Y:S01]  /*32f0*/  UISETP.NE.AND UP2, UPT, UR11, 0x3, UPT ;  /* 0x000000030b00788c */ /* 0x000fe2000bf45270 */
[----:B------:R-:W-:Y:S01]  /*3300*/  PLOP3.LUT P0, PT, PT, PT, UP1, 0x80, 0x8 ;  /* 0x000000000008781c */ /* 0x000fe20003f0f018 */
[----:B------:R-:W-:Y:S02]  /*3310*/  ULEA UR64, UR5, UR10, 0xa ;  /* 0x0000000a05407291 */ /* 0x000fe4000f8e50ff */
[----:B------:R-:W-:Y:S02]  /*3320*/  USEL UR37, URZ, 0x1, UP2 ;  /* 0x00000001ff257887 */ /* 0x000fe40009000000 */
[----:B------:R-:W-:Y:S02]  /*3330*/  USEL UR11, UR11, URZ, UP2 ;  /* 0x000000ff0b0b7287 */ /* 0x000fe40009000000 */
[----:B------:R-:W-:Y:S02]  /*3340*/  UIADD3 UR62, UPT, UPT, UR6, 0x2, URZ ;  /* 0x00000002063e7890 */ /* 0x000fe4000fffe0ff */
[----:B------:R-:W-:Y:S01]  /*3350*/  @UP1 ULEA UR36, UR11, UR9, 0x3 ;  /* 0x000000090b241291 */ /* 0x000fe2000f8e18ff */
[----:B------:R-:W-:Y:S01]  /*3360*/  LOP3.LUT R8, R8, UR37, RZ, 0x3c, !PT ;  /* 0x0000002508087c12 */ /* 0x000fe2000f8e3cff */
[----:B------:R-:W-:Y:S02]  /*3370*/  UIADD3 UR60, UPT, UPT, UR64, 0x2, URZ ;  /* 0x00000002403c7890 */ /* 0x000fe4000fffe0ff */
[----:B------:R-:W-:Y:S01]  /*3380*/  UIADD3 UR58, UPT, UPT, UR6, 0x4, URZ ;  /* 0x00000004063a7890 */ /* 0x000fe2000fffe0ff */
[----:B-1----:R-:W-:Y:S01]  /*3390*/  @P0 SHF.L.U32 R0, R8, 0x1f, RZ ;  /* 0x0000001f08000819 */ /* 0x002fe200000006ff */
[----:B------:R-:W-:Y:S02]  /*33a0*/  UIADD3 UR56, UPT, UPT, UR64, 0x4, URZ ;  /* 0x0000000440387890 */ /* 0x000fe4000fffe0ff */
[----:B------:R-:W-:Y:S01]  /*33b0*/  UIADD3 UR54, UPT, UPT, UR6, 0x6, URZ ;  /* 0x0000000606367890 */ /* 0x000fe2000fffe0ff */
[----:B------:R2:W4:Y:S01]  /*33c0*/  @P0 SYNCS.PHASECHK.TRANS64.TRYWAIT P2, [UR36], R0 ;  /* 0x00000000ff0005a7 */ /* 0x0005220008041124 */
[----:B------:R-:W-:Y:S02]  /*33d0*/  UIADD3 UR52, UPT, UPT, UR64, 0x6, URZ ;  /* 0x0000000640347890 */ /* 0x000fe4000fffe0ff */
        /* <DEDUP_REMOVED lines=9> */
[----:B------:R-:W-:Y:S01]  /*3470*/  UIADD3 UR17, UPT, UPT, UR17, -0x1, URZ ;  /* 0xffffffff11117890 */ /* 0x000fe2000fffe0ff */
[----:B------:R-:W-:Y:S01]  /*3480*/  UMOV UR7, 0x40004040 ;  /* 0x4000404000077882 */ /* 0x000fe20000000000 */
[----:B------:R-:W-:Y:S01]  /*3490*/  UMOV UR65, 0x40004040 ;  /* 0x4000404000417882 */ /* 0x000fe20000000000 */
[----:B------:R-:W-:Y:S01]  /*34a0*/  UMOV UR63, 0x40004040 ;  /* 0x40004040003f7882 */ /* 0x000fe20000000000 */
[----:B------:R2:W-:Y:S01]  /*34b0*/  UTCQMMA gdesc[UR64], gdesc[UR6], tmem[UR15], tmem[UR30], idesc[UR31], UP4 ;  /* 0x00ff1e06400075ea */ /* 0x0005e2000a00030f */
[----:B------:R-:W-:Y:S01]  /*34c0*/  UPLOP3.LUT UP4, UPT, UPT, UPT, UPT, 0x80, 0x8 ;  /* 0x000000000008789c */ /* 0x000fe20003f8f070 */
[----:B------:R-:W-:Y:S01]  /*34d0*/  UMOV UR61, 0x40004040 ;  /* 0x40004040003d7882 */ /* 0x000fe20000000000 */
[----:B------:R-:W-:Y:S01]  /*34e0*/  UMOV UR59, 0x40004040 ;  /* 0x40004040003b7882 */ /* 0x000fe20000000000 */
[----:B------:R2:W-:Y:S01]  /*34f0*/  UTCQMMA gdesc[UR60], gdesc[UR62], tmem[UR15], tmem[UR28], idesc[UR29], UPT ;  /* 0x00ff1c3e3c0075ea */ /* 0x0005e2000b80030f */
        /* <DEDUP_REMOVED lines=14> */
[----:B------:R-:W-:Y:S01]  /*35e0*/  UMOV UR37, 0x40004040 ;  /* 0x4000404000257882 */ /* 0x000fe20000000000 */
[----:B------:R2:W-:Y:S01]  /*35f0*/  UTCQMMA gdesc[UR40], gdesc[UR42], tmem[UR15], tmem[UR34], idesc[UR35], UPT ;  /* 0x00ff222a280075ea */ /* 0x0005e2000b80030f */
[----:B------:R2:W-:Y:S01]  /*3600*/  UTCQMMA gdesc[UR36], gdesc[UR38], tmem[UR15], tmem[UR32], idesc[UR33], UPT ;  /* 0x00ff2026240075ea */ /* 0x0005e2000b80030f */
[----:B------:R2:W-:Y:S01]  /*3610*/  UTCBAR [UR19], URZ ;  /* 0x000000ff130073e9 */ /* 0x0005e200080000ff */
[----:B------:R-:W-:Y:S01]  /*3620*/  UMOV UR5, UR11 ;  /* 0x0000000b00057c82 */ /* 0x000fe20008000000 */
[----:B------:R-:W-:Y:S05]  /*3630*/  BRA.U UP0, `(.L_x_57) ;  /* 0xfffffffd00007547 */ /* 0x000fea000b83ffff */
.L_x_54:
[----:B------:R-:W-:Y:S01]  /*3640*/  UIADD3 UR12, UPT, UPT, UR12, 0x1, URZ ;  /* 0x000000010c0c7890 */ /* 0x000fe2000fffe0ff */
[C---:B------:R-:W-:Y:S01]  /*3650*/  ISETP.NE.AND P0, PT, R10.reuse, 0x2, PT ;  /* 0x000000020a00780c */ /* 0x040fe20003f05270 */
[----:B------:R-:W-:Y:S02]  /*3660*/  UIADD3 UR14, UPT, UPT, UR14, 0x70, URZ ;  /* 0x000000700e0e7890 */ /* 0x000fe4000fffe0ff */
[----:B------:R-:W-:Y:S01]  /*3670*/  UISETP.NE.AND UP0, UPT, UR12, 0x4, UPT ;  /* 0x000000040c00788c */ /* 0x000fe2000bf05270 */
[----:B-12---:R-:W-:Y:S02]  /*3680*/  SEL R0, RZ, 0x1, P0 ;  /* 0x00000001ff007807 */ /* 0x006fe40000000000 */
[----:B------:R-:W-:Y:S01]  /*3690*/  SEL R10, R10, RZ, P0 ;  /* 0x000000ff0a0a7207 */ /* 0x000fe20000000000 */
[----:B------:R-:W-:Y:S01]  /*36a0*/  USEL UR5, URZ, 0x1, UP0 ;  /* 0x00000001ff057887 */ /* 0x000fe20008000000 */
[----:B------:R-:W-:Y:S01]  /*36b0*/  LOP3.LUT R9, R9, R0, RZ, 0x3c, !PT ;  /* 0x0000000009097212 */ /* 0x000fe200078e3cff */
[----:B------:R-:W-:Y:S01]  /*36c0*/  USEL UR12, UR12, URZ, UP0 ;  /* 0x000000ff0c0c7287 */ /* 0x000fe20008000000 */
[----:B------:R1:W-:Y:S03]  /*36d0*/  UTCBAR [UR14], URZ ;  /* 0x000000ff0e0073e9 */ /* 0x0003e600080000ff */
[----:B------:R-:W-:Y:S01]  /*36e0*/  LOP3.LUT R11, R11, UR5, RZ, 0x3c, !PT ;  /* 0x000000050b0b7c12 */ /* 0x000fe2000f8e3cff */
[----:B------:R-:W-:Y:S07]  /*36f0*/  @P1 BRA `(.L_x_58) ;  /* 0xfffffff8003c1947 */ /* 0x000fee000383ffff */
[----:B------:R-:W2:Y:S01]  /*3700*/  S2UR UR4, SR_CgaCtaId ;  /* 0x00000000000479c3 */ /* 0x000ea20000008800 */
[----:B------:R-:W-:Y:S01]  /*3710*/  ELECT P0, URZ, PT ;  /* 0x0000000000ff782f */ /* 0x000fe20003800000 */
[----:B------:R-:W-:Y:S01]  /*3720*/  IMAD.MOV.U32 R0, RZ, RZ, 0x1 ;  /* 0x00000001ff007424 */ /* 0x000fe200078e00ff */
[----:B------:R-:W-:Y:S01]  /*3730*/  UIADD3 UR9, UPT, UPT, UR9, 0x90, URZ ;  /* 0x0000009009097890 */ /* 0x000fe2000fffe0ff */
[----:B------:R-:W-:Y:S01]  /*3740*/  SHF.L.U32 R3, R11, 0x1f, RZ ;  /* 0x0000001f0b037819 */ /* 0x000fe200000006ff */
[----:B------:R-:W-:-:S03]  /*3750*/  UMOV UR5, 0x40 ;  /* 0x0000004000057882 */ /* 0x000fc60000000000 */
[----:B------:R-:W-:Y:S01]  /*3760*/  UVIRTCOUNT.DEALLOC.SMPOOL 0x80 ;  /* 0x000000800000784c */ /* 0x000fe20000000000 */
[----:B--2---:R-:W-:Y:S02]  /*3770*/  ULEA UR4, UR4, UR5, 0x18 ;  /* 0x0000000504047291 */ /* 0x004fe4000f8ec0ff */
[----:B------:R-:W-:-:S07]  /*3780*/  ULEA UR5, UR12, UR9, 0x3 ;  /* 0x000000090c057291 */ /* 0x000fce000f8e18ff */
[----:B------:R2:W-:Y:S02]  /*3790*/  @P0 STS.U8 [UR4+0x1c], R0 ;  /* 0x00001c00ff000988 */ /* 0x0005e40008000004 */
[----:B------:R-:W3:Y:S02]  /*37a0*/  SYNCS.PHASECHK.TRANS64.TRYWAIT P0, [UR5], R3 ;  /* 0x00000003ff0075a7 */ /* 0x000ee40008001105 */
[----:B--23--:R-:W-:Y:S05]  /*37b0*/  @!P0 BRA `(.L_x_59) ;  /* 0x0000004400988947 */ /* 0x00cfea0003800000 */
.L_x_116:
[----:B------:R-:W-:-:S04]  /*37c0*/  UIADD3 UR6, UPT, UPT, UR12, 0x1, URZ ;  /* 0x000000010c067890 */ /* 0x000fc8000fffe0ff */
[----:B------:R-:W-:-:S04]  /*37d0*/  UISETP.NE.AND UP0, UPT, UR6, 0x4, UPT ;  /* 0x000000040600788c */ /* 0x000fc8000bf05270 */
[----:B------:R-:W-:Y:S02]  /*37e0*/  USEL UR7, URZ, 0x1, UP0 ;  /* 0x00000001ff077887 */ /* 0x000fe40008000000 */
[----:B------:R-:W-:-:S04]  /*37f0*/  USEL UR6, UR6, URZ, UP0 ;  /* 0x000000ff06067287 */ /* 0x000fc80008000000 */
[----:B------:R-:W-:Y:S01]  /*3800*/  ULEA UR5, UR6, UR9, 0x3 ;  /* 0x0000000906057291 */ /* 0x000fe2000f8e18ff */
[----:B------:R-:W-:-:S04]  /*3810*/  LOP3.LUT R2, R11, UR7, RZ, 0x3c, !PT ;  /* 0x000000070b027c12 */ /* 0x000fc8000f8e3cff */
[----:B--2---:R-:W-:-:S04]  /*3820*/  SHF.L.U32 R3, R2, 0x1f, RZ ;  /* 0x0000001f02037819 */ /* 0x004fc800000006ff */
[----:B------:R-:W2:Y:S02]  /*3830*/  SYNCS.PHASECHK.TRANS64.TRYWAIT P0, [UR5], R3 ;  /* 0x00000003ff0075a7 */ /* 0x000ea40008001105 */
[----:B--2---:R-:W-:Y:S05]  /*3840*/  @!P0 BRA `(.L_x_60) ;  /* 0x00000044008c8947 */ /* 0x004fea0003800000 */
.L_x_118:
        /* <DEDUP_REMOVED lines=9> */
.L_x_120:
[----:B------:R-:W-:-:S04]  /*38e0*/  UIADD3 UR6, UPT, UPT, UR6, 0x1, URZ ;  /* 0x0000000106067890 */ /* 0x000fc8000fffe0ff */
[----:B------:R-:W-:-:S04]  /*38f0*/  UISETP.NE.AND UP0, UPT, UR6, 0x4, UPT ;  /* 0x000000040600788c */ /* 0x000fc8000bf05270 */
[----:B------:R-:W-:Y:S02]  /*3900*/  USEL UR5, URZ, 0x1, UP0 ;  /* 0x00000001ff057887 */ /* 0x000fe40008000000 */
[----:B------:R-:W-:-:S04]  /*3910*/  USEL UR6, UR6, URZ, UP0 ;  /* 0x000000ff06067287 */ /* 0x000fc80008000000 */
[----:B------:R-:W-:Y:S01]  /*3920*/  ULEA UR6, UR6, UR9, 0x3 ;  /* 0x0000000906067291 */ /* 0x000fe2000f8e18ff */
[----:B--2---:R-:W-:-:S04]  /*3930*/  LOP3.LUT R3, R2, UR5, RZ, 0x3c, !PT ;  /* 0x0000000502037c12 */ /* 0x004fc8000f8e3cff */
[----:B------:R-:W-:-:S04]  /*3940*/  SHF.L.U32 R3, R3, 0x1f, RZ ;  /* 0x0000001f03037819 */ /* 0x000fc800000006ff */
[----:B------:R-:W2:Y:S02]  /*3950*/  SYNCS.PHASECHK.TRANS64.TRYWAIT P0, [UR6], R3 ;  /* 0x00000003ff0075a7 */ /* 0x000ea40008001106 */
[----:B--2---:R-:W-:Y:S05]  /*3960*/  @!P0 BRA `(.L_x_62) ;  /* 0x0000004400748947 */ /* 0x004fea0003800000 */
.L_x_122:
[----:B------:R-:W-:Y:S01]  /*3970*/  NOP ;  /* 0x0000000000007918 */ /* 0x000fe20000000000 */
[----:B--2---:R-:W2:Y:S01]  /*3980*/  LDS R0, [UR4+0x14] ;  /* 0x00001404ff007984 */ /* 0x004ea20008000800 */
[----:B------:R-:W-:Y:S01]  /*3990*/  ULOP3.LUT UR6, UR13, 0xffff, URZ, 0xc0, !UPT ;  /* 0x0000ffff0d067892 */ /* 0x000fe2000f8ec0ff */
[----:B------:R-:W-:Y:S01]  /*39a0*/  UMOV UR8, 0xffff ;  /* 0x0000ffff00087882 */ /* 0x000fe20000000000 */
[----:B------:R-:W-:Y:S02]  /*39b0*/  UMOV UR5, 0x1 ;  /* 0x0000000100057882 */ /* 0x000fe40000000000 */
[----:B------:R-:W-:-:S04]  /*39c0*/  USHF.R.U32.HI UR6, URZ, 0x5, UR6 ;  /* 0x00000005ff067899 */ /* 0x000fc80008011606 */
[----:B------:R-:W-:Y:S02]  /*39d0*/  USHF.L.U32 UR8, UR8, UR6, URZ ;  /* 0x0000000608087299 */ /* 0x000fe400080006ff */
[----:B------:R-:W-:-:S04]  /*39e0*/  USHF.L.U32 UR5, UR5, UR6, URZ ;  /* 0x0000000605057299 */ /* 0x000fc800080006ff */
[----:B--2---:R-:W-:-:S04]  /*39f0*/  LOP3.LUT R0, R0, UR8, RZ, 0xc0, !PT ;  /* 0x0000000800007c12 */ /* 0x004fc8000f8ec0ff */
[----:B------:R-:W-:-:S13]  /*3a00*/  ISETP.NE.AND P0, PT, R0, UR8, PT ;  /* 0x0000000800007c0c */ /* 0x000fda000bf05270 */
[----:B------:R-:W-:Y:S05]  /*3a10*/  @P0 BRA `(.L_x_63) ;  /* 0x0000000000580947 */ /* 0x000fea0003800000 */
[----:B------:R-:W2:Y:S02]  /*3a20*/  LDS R0, [UR4+0x18] ;  /* 0x00001804ff007984 */ /* 0x000ea40008000800 */
[----:B--2---:R-:W-:-:S04]  /*3a30*/  LOP3.LUT R0, R0, UR5, RZ, 0xc0, !PT ;  /* 0x0000000500007c12 */ /* 0x004fc8000f8ec0ff */
[----:B------:R-:W-:-:S13]  /*3a40*/  ISETP.NE.AND P0, PT, R0, UR5, PT ;  /* 0x0000000500007c0c */ /* 0x000fda000bf05270 */
[----:B------:R-:W-:Y:S05]  /*3a50*/  @P0 BRA `(.L_x_64) ;  /* 0x00000000003c0947 */ /* 0x000fea0003800000 */
[----:B------:R-:W2:Y:S01]  /*3a60*/  S2R R2, SR_LANEID ;  /* 0x0000000000027919 */ /* 0x000ea20000000000 */
[----:B------:R-:W-:Y:S01]  /*3a70*/  ULOP3.LUT UR8, URZ, UR8, URZ, 0x33, !UPT ;  /* 0x00000008ff087292 */ /* 0x000fe2000f8e33ff */
[----:B------:R-:W-:Y:S01]  /*3a80*/  LOP3.LUT R4, RZ, UR5, RZ, 0x33, !PT ;  /* 0x00000005ff047c12 */ /* 0x000fe2000f8e33ff */
[----:B------:R-:W-:Y:S02]  /*3a90*/  VOTEU.ANY UR7, UPT, PT ;  /* 0x0000000000077886 */ /* 0x000fe400038e0100 */
[----:B------:R-:W-:Y:S01]  /*3aa0*/  UFLO.U32 UR7, UR7 ;  /* 0x00000007000772bd */ /* 0x000fe200080e0000 */
[----:B------:R-:W3:Y:S01]  /*3ab0*/  REDUX UR5, R4 ;  /* 0x00000000040573c4 */ /* 0x000ee20000000000 */
[----:B------:R-:W-:-:S06]  /*3ac0*/  IMAD.U32 R0, RZ, RZ, UR8 ;  /* 0x00000008ff007e24 */ /* 0x000fcc000f8e00ff */
[----:B------:R1:W-:Y:S01]  /*3ad0*/  UTCATOMSWS.AND URZ, UR8 ;  /* 0x0000000800ff79e3 */ /* 0x0003e20008000000 */
[----:B------:R-:W4:Y:S01]  /*3ae0*/  REDUX UR6, R0 ;  /* 0x00000000000673c4 */ /* 0x000f220000000000 */
[----:B--2---:R-:W-:Y:S01]  /*3af0*/  ISETP.EQ.U32.AND P0, PT, R2, UR7, PT ;  /* 0x0000000702007c0c */ /* 0x004fe2000bf02070 */
[----:B---3--:R-:W-:Y:S01]  /*3b00*/  IMAD.U32 R2, RZ, RZ, UR5 ;  /* 0x00000005ff027e24 */ /* 0x008fe2000f8e00ff */
[----:B----4-:R-:W-:-:S11]  /*3b10*/  MOV R3, UR6 ;  /* 0x0000000600037c02 */ /* 0x010fd60008000f00 */
[----:B------:R1:W-:Y:S04]  /*3b20*/  @P0 ATOMS.AND RZ, [UR4+0x14], R3 ;  /* 0x00001403ffff098c */ /* 0x0003e8000a800004 */
[----:B------:R1:W-:Y:S01]  /*3b30*/  @P0 ATOMS.AND RZ, [UR4+0x18], R2 ;  /* 0x00001802ffff098c */ /* 0x0003e2000a800004 */
[----:B------:R-:W-:Y:S05]  /*3b40*/  BRA `(.L_x_65) ;  /* 0x0000000000147947 */ /* 0x000fea0003800000 */
.L_x_64:
[----:B------:R-:W-:Y:S02]  /*3b50*/  MOV R2, 0x3b70 ;  /* 0x00003b7000027802 */ /* 0x000fe40000000f00 */
[----:B-1--45:R-:W-:Y:S05]  /*3b60*/  CALL.REL.NOINC `($__internal_0_$__cuda_sm10x_tcgen05_guardrail_trap_col_being_dealloced_not_returned_by_alloc) ;  /* 0x0000004400907944 */ /* 0x032fea0003c00000 */
[----:B------:R-:W-:Y:S05]  /*3b70*/  BRA `(.L_x_65) ;  /* 0x0000000000087947 */ /* 0x000fea0003800000 */
.L_x_63:
[----:B------:R-:W-:Y:S02]  /*3b80*/  MOV R2, 0x3ba0 ;  /* 0x00003ba000027802 */ /* 0x000fe40000000f00 */
[----:B-1--45:R-:W-:Y:S05]  /*3b90*/  CALL.REL.NOINC `($__internal_2_$__cuda_sm10x_tcgen05_guardrail_trap_unallocated_columns_being_dealloced) ;  /* 0x00000044009c7944 */ /* 0x032fea0003c00000 */
.L_x_65:
[----:B------:R-:W-:Y:S01]  /*3ba0*/  NOP ;  /* 0x0000000000007918 */ /* 0x000fe20000000000 */
[----:B-1----:R-:W-:Y:S05]  /*3bb0*/  EXIT ;  /* 0x000000000000794d */ /* 0x002fea0003800000 */
.L_x_47:
[----:B------:R-:W-:-:S09]  /*3bc0*/  UISETP.NE.OR UP2, UPT, UR8, 0x3, !UP2 ;  /* 0x000000030800788c */ /* 0x000fd2000d745670 */
[----:B------:R-:W-:Y:S05]  /*3bd0*/  BRA.U UP2, `(.L_x_66) ;  /* 0x0000000d02347547 */ /* 0x000fea000b800000 */
[----:B------:R-:W1:Y:S01]  /*3be0*/  LDC R0, c[0x0][0xb30] ;  /* 0x0002cc00ff007b82 */ /* 0x000e620000000800 */
[----:B------:R-:W2:Y:S01]  /*3bf0*/  LDCU.64 UR8, c[0x0][0x888] ;  /* 0x00011100ff0877ac */ /* 0x000ea20008000a00 */
[----:B------:R-:W-:Y:S01]  /*3c00*/  IMAD.MOV.U32 R30, RZ, RZ, 0x1 ;  /* 0x00000001ff1e7424 */ /* 0x000fe200078e00ff */
[----:B------:R-:W-:Y:S01]  /*3c10*/  CS2R R28, SRZ ;  /* 0x00000000001c7805 */ /* 0x000fe2000001ff00 */
[----:B------:R-:W-:Y:S01]  /*3c20*/  IMAD.MOV.U32 R25, RZ, RZ, 0x2800 ;  /* 0x00002800ff197424 */ /* 0x000fe200078e00ff */
[----:B------:R-:W4:Y:S03]  /*3c30*/  LDCU.64 UR4, c[0x0][0x890] ;  /* 0x00011200ff0477ac */ /* 0x000f260008000a00 */
[----:B------:R-:W3:Y:S01]  /*3c40*/  LDC R19, c[0x0][0x370] ;  /* 0x0000dc00ff137b82 */ /* 0x000ee20000000800 */
[----:B------:R-:W-:Y:S01]  /*3c50*/  UMOV UR7, 0x400 ;  /* 0x0000040000077882 */ /* 0x000fe20000000000 */
[----:B------:R-:W-:-:S02]  /*3c60*/  UPLOP3.LUT UP1, UPT, UPT, UPT, UPT, 0x40, 0x4 ;  /* 0x000000000004789c */ /* 0x000fc40003f2e870 */
[----:B------:R-:W-:-:S04]  /*3c70*/  ULEA UR7, UR37, UR7, 0x18 ;  /* 0x0000000725077291 */ /* 0x000fc8000f8ec0ff */
[----:B------:R-:W3:Y:S01]  /*3c80*/  LDC R2, c[0x0][0xb0c] ;  /* 0x0002c300ff027b82 */ /* 0x000ee20000000800 */
[----:B--2---:R-:W-:Y:S02]  /*3c90*/  UISETP.NE.U32.AND UP5, UPT, UR8, URZ, UPT ;  /* 0x000000ff0800728c */ /* 0x004fe4000bfa5070 */
[----:B------:R-:W-:Y:S02]  /*3ca0*/  UIADD3 UR8, UPT, UPT, UR7, 0x30, URZ ;  /* 0x0000003007087890 */ /* 0x000fe4000fffe0ff */
[----:B----4-:R-:W-:-:S03]  /*3cb0*/  UISETP.NE.U32.AND UP6, UPT, UR4, URZ, UPT ;  /* 0x000000ff0400728c */ /* 0x010fc6000bfc5070 */
[----:B------:R-:W2:Y:S01]  /*3cc0*/  LDC R18, c[0x0][0xb20] ;  /* 0x0002c800ff127b82 */ /* 0x000ea20000000800 */
[----:B-1----:R-:W-:Y:S01]  /*3cd0*/  ISETP.NE.AND P1, PT, R0, 0x1, PT ;  /* 0x000000010000780c */ /* 0x002fe20003f25270 */
[----:B------:R-:W-:Y:S02]  /*3ce0*/  UISETP.NE.AND.EX UP5, UPT, UR9, URZ, UPT, UP5 ;  /* 0x000000ff0900728c */ /* 0x000fe4000bfa5350 */
[----:B------:R-:W-:Y:S02]  /*3cf0*/  UPRMT UR37, UR37, 0x654, UR8 ;  /* 0x0000065425257896 */ /* 0x000fe40008000008 */
[----:B------:R-:W-:Y:S02]  /*3d00*/  UISETP.NE.AND.EX UP6, UPT, UR5, URZ, UPT, UP6 ;  /* 0x000000ff0500728c */ /* 0x000fe4000bfc5360 */
[----:B------:R-:W1:Y:S08]  /*3d10*/  LDC.64 R32, c[0x0][0x348] ;  /* 0x0000d200ff207b82 */ /* 0x000e700000000a00 */
[----:B------:R-:W4:Y:S08]  /*3d20*/  LDC.64 R16, c[0x0][0xb10] ;  /* 0x0002c400ff107b82 */ /* 0x000f300000000a00 */
[----:B------:R-:W1:Y:S08]  /*3d30*/  LDC.64 R6, c[0x0][0xb18] ;  /* 0x0002c600ff067b82 */ /* 0x000e700000000a00 */
[----:B------:R-:W1:Y:S08]  /*3d40*/  LDC.64 R4, c[0x0][0xb28] ;  /* 0x0002ca00ff047b82 */ /* 0x000e700000000a00 */
[----:B--23--:R-:W1:Y:S02]  /*3d50*/  LDC R24, c[0x0][0x374] ;  /* 0x0000dd00ff187b82 */ /* 0x00ce640000000800 */
.L_x_74:
[C---:B------:R-:W-:Y:S02]  /*3d60*/  LEA R0, R29.reuse, UR7, 0x3 ;  /* 0x000000071d007c11 */ /* 0x040fe4000f8e18ff */
[----:B------:R-:W-:Y:S02]  /*3d70*/  SHF.L.U32 R3, R28, 0x1f, RZ ;  /* 0x0000001f1c037819 */ /* 0x000fe400000006ff */
[----:B------:R-:W-:Y:S02]  /*3d80*/  LEA R20, R29, UR7, 0x4 ;  /* 0x000000071d147c11 */ /* 0x000fe4000f8e20ff */
[----:B--2---:R-:W2:Y:S02]  /*3d90*/  SYNCS.PHASECHK.TRANS64.TRYWAIT P0, [R0+URZ+0x50], R3 ;  /* 0x00005003000075a7 */ /* 0x004ea400080011ff */
[----:B--2---:R-:W-:Y:S05]  /*3da0*/  @!P0 BRA `(.L_x_67) ;  /* 0x00000040007c8947 */ /* 0x004fea0003800000 */
.L_x_123:
[----:B------:R-:W-:Y:S01]  /*3db0*/  ISETP.GE.AND P0, PT, R92, 0x1, PT ;  /* 0x000000015c00780c */ /* 0x000fe20003f06270 */
[----:B------:R-:W3:Y:S01]  /*3dc0*/  LDS.128 R20, [R20+0xe0] ;  /* 0x0000e00014147984 */ /* 0x000ee20000000c00 */
[----:B------:R-:W-:Y:S01]  /*3dd0*/  ISETP.NE.U32.AND P4, PT, RZ, UR4, PT ;  /* 0x00000004ff007c0c */ /* 0x000fe2000bf85070 */
[----:B--2---:R-:W-:Y:S01]  /*3de0*/  VIADD R0, R0, 0x60 ;  /* 0x0000006000007836 */ /* 0x004fe20000000000 */
[----:B------:R-:W-:Y:S02]  /*3df0*/  SHF.L.U32 R26, R30, 0x1f, RZ ;  /* 0x0000001f1e1a7819 */ /* 0x000fe400000006ff */
[----:B------:R-:W-:Y:S02]  /*3e00*/  ISETP.NE.AND.EX P4, PT, RZ, UR5, PT, P4 ;  /* 0x00000005ff007c0c */ /* 0x000fe4000bf85340 */
[----:B------:R-:W-:Y:S01]  /*3e10*/  PRMT R0, RZ, 0x654, R0 ;  /* 0x00000654ff007816 */ /* 0x000fe20000000000 */
[----:B------:R-:W-:Y:S01]  /*3e20*/  @!PT LDS RZ, [RZ] ;  /* 0x00000000fffff984 */ /* 0x000fe20000000800 */
[----:B------:R-:W-:Y:S01]  /*3e30*/  @!PT LDS RZ, [RZ] ;  /* 0x00000000fffff984 */ /* 0x000fe20000000800 */
[----:B------:R-:W-:Y:S01]  /*3e40*/  @!PT LDS RZ, [RZ] ;  /* 0x00000000fffff984 */ /* 0x000fe20000000800 */
[----:B------:R-:W-:Y:S01]  /*3e50*/  @!PT LDS RZ, [RZ] ;  /* 0x00000000fffff984 */ /* 0x000fe20000000800 */
[----:B------:R2:W-:Y:S06]  /*3e60*/  MEMBAR.ALL.CTA ;  /* 0x0000000000007992 */ /* 0x0005ec0000008000 */
[----:B--2---:R-:W2:Y:S02]  /*3e70*/  FENCE.VIEW.ASYNC.S ;  /* 0x00000000000073c6 */ /* 0x004ea40000000000 */
[----:B--2---:R2:W-:Y:S01]  /*3e80*/  SYNCS.ARRIVE.TRANS64.RED.A1T0 RZ, [R0+URZ], RZ ;  /* 0x000000ff00ff79a7 */ /* 0x0045e200081004ff */
[----:B---3--:R-:W-:Y:S11]  /*3e90*/  LOP3.LUT P3, RZ, R22, 0x1, RZ, 0xc0, !PT ;  /* 0x0000000116ff7812 */ /* 0x008ff6000786c0ff */
[----:B------:R-:W-:Y:S02]  /*3ea0*/  @!UPT UIADD3 URZ, UPT, UPT, URZ, URZ, URZ ;  /* 0x000000fffffff290 */ /* 0x000fe4000fffe0ff */
[----:B------:R-:W-:Y:S02]  /*3eb0*/  @P3 MOV R13, R20 ;  /* 0x00000014000d3202 */ /* 0x000fe40000000f00 */
[----:B------:R-:W-:Y:S01]  /*3ec0*/  @P3 LOP3.LUT R8, R21, 0xffff, RZ, 0xc0, !PT ;  /* 0x0000ffff15083812 */ /* 0x000fe200078ec0ff */
[----:B--2---:R-:W-:Y:S06]  /*3ed0*/  @!P0 BRA `(.L_x_68) ;  /* 0x0000000000a48947 */ /* 0x004fec0003800000 */
[----:B-1----:R-:W-:Y:S01]  /*3ee0*/  IMAD.HI.U32 R31, R24, R7, RZ ;  /* 0x00000007181f7227 */ /* 0x002fe200078e00ff */
[----:B------:R-:W-:Y:S02]  /*3ef0*/  ISETP.NE.AND P0, PT, R6, 0x1, PT ;  /* 0x000000010600780c */ /* 0x000fe40003f05270 */
[----:B------:R-:W-:Y:S01]  /*3f00*/  ISETP.NE.AND P2, PT, R92, 0x1, PT ;  /* 0x000000015c00780c */ /* 0x000fe20003f45270 */
[----:B----4-:R-:W-:Y:S01]  /*3f10*/  IMAD.HI.U32 R34, R19, R16, RZ ;  /* 0x0000001013227227 */ /* 0x010fe200078e00ff */
[----:B------:R-:W-:Y:S02]  /*3f20*/  SHF.R.U32.HI R31, RZ, R18, R31 ;  /* 0x00000012ff1f7219 */ /* 0x000fe4000001161f */
[----:B------:R-:W-:Y:S01]  /*3f30*/  ISETP.NE.AND P5, PT, R2, 0x1, PT ;  /* 0x000000010200780c */ /* 0x000fe20003fa5270 */
[----:B------:R-:W-:Y:S01]  /*3f40*/  IMAD.HI.U32 R36, R13, R16, RZ ;  /* 0x000000100d247227 */ /* 0x000fe200078e00ff */
[----:B------:R-:W-:Y:S02]  /*3f50*/  SHF.R.U32.HI R34, RZ, R17, R34 ;  /* 0x00000011ff227219 */ /* 0x000fe40000011622 */
[----:B------:R-:W-:Y:S01]  /*3f60*/  SEL R3, R24, R31, !P0 ;  /* 0x0000001f18037207 */ /* 0x000fe20004000000 */
[C---:B------:R-:W-:Y:S01]  /*3f70*/  IMAD.HI.U32 R31, R8.reuse, R7, RZ ;  /* 0x00000007081f7227 */ /* 0x040fe200078e00ff */
[----:B------:R-:W-:Y:S02]  /*3f80*/  SEL R11, R19, R34, !P5 ;  /* 0x00000022130b7207 */ /* 0x000fe40006800000 */
[----:B------:R-:W-:Y:S01]  /*3f90*/  SHF.R.U32.HI R36, RZ, R17, R36 ;  /* 0x00000011ff247219 */ /* 0x000fe20000011624 */
[----:B------:R-:W-:Y:S01]  /*3fa0*/  IMAD.HI.U32 R38, R3, R4, RZ ;  /* 0x0000000403267227 */ /* 0x000fe200078e00ff */
[----:B------:R-:W-:Y:S03]  /*3fb0*/  SHF.R.U32.HI R31, RZ, R18, R31 ;  /* 0x00000012ff1f7219 */ /* 0x000fe6000001161f */
[----:B------:R-:W-:Y:S01]  /*3fc0*/  IMAD.HI.U32 R34, R11, R4, RZ ;  /* 0x000000040b227227 */ /* 0x000fe200078e00ff */
[----:B------:R-:W-:Y:S02]  /*3fd0*/  @P2 SHF.R.U32.HI R3, RZ, R5, R38 ;  /* 0x00000005ff032219 */ /* 0x000fe40000011626 */
[----:B------:R-:W-:Y:S02]  /*3fe0*/  SEL R9, R8, R31, !P0 ;  /* 0x0000001f08097207 */ /* 0x000fe40004000000 */
[----:B------:R-:W-:Y:S01]  /*3ff0*/  @P2 SHF.R.U32.HI R11, RZ, R5, R34 ;  /* 0x00000005ff0b2219 */ /* 0x000fe20000011622 */
[C---:B------:R-:W-:Y:S01]  /*4000*/  IMAD R10, R92.reuse, R3, RZ ;  /* 0x000000035c0a7224 */ /* 0x040fe200078e02ff */
[----:B------:R-:W-:Y:S01]  /*4010*/  SEL R3, R13, R36, !P5 ;  /* 0x000000240d037207 */ /* 0x000fe20006800000 */
[C---:B------:R-:W-:Y:S03]  /*4020*/  IMAD.HI.U32 R14, R9.reuse, R4, RZ ;  /* 0x00000004090e7227 */ /* 0x040fe600078e00ff */
[----:B------:R-:W-:Y:S01]  /*4030*/  ISETP.GE.AND P0, PT, R9, R10, PT ;  /* 0x0000000a0900720c */ /* 0x000fe20003f06270 */
[C---:B------:R-:W-:Y:S01]  /*4040*/  IMAD R12, R92.reuse, R11, RZ ;  /* 0x0000000b5c0c7224 */ /* 0x040fe200078e02ff */
[-C--:B------:R-:W-:Y:S04]  /*4050*/  SHF.R.U32.HI R14, RZ, R5.reuse, R14 ;  /* 0x00000005ff0e7219 */ /* 0x080fe8000001160e */
[----:B------:R-:W-:Y:S02]  /*4060*/  ISETP.GE.OR P0, PT, R3, R12, P0 ;  /* 0x0000000c0300720c */ /* 0x000fe40000706670 */
[----:B------:R-:W-:Y:S05]  /*4070*/  SEL R15, R9, R14, !P2 ;  /* 0x0000000e090f7207 */ /* 0x000fea0005000000 */
[----:B------:R-:W-:Y:S04]  /*4080*/  IMAD.MOV R14, RZ, RZ, -R15 ;  /* 0x000000ffff0e7224 */ /* 0x000fe800078e0a0f */
[----:B------:R-:W-:Y:S02]  /*4090*/  IMAD R14, R92, R14, R9 ;  /* 0x0000000e5c0e7224 */ /* 0x000fe400078e0209 */
[C---:B------:R-:W-:Y:S05]  /*40a0*/  @!P0 IMAD.HI.U32 R10, R3.reuse, R4, RZ ;  /* 0x00000004030a8227 */ /* 0x040fea00078e00ff */
[----:B------:R-:W-:Y:S04]  /*40b0*/  @!P0 SHF.R.U32.HI R10, RZ, R5, R10 ;  /* 0x00000005ff0a8219 */ /* 0x000fe8000001160a */
[----:B------:R-:W-:Y:S01]  /*40c0*/  @!P0 SEL R0, R3, R10, !P2 ;  /* 0x0000000a03008207 */ /* 0x000fe20005000000 */
[----:B------:R-:W-:Y:S03]  /*40d0*/  IMAD.MOV R10, RZ, RZ, -R3 ;  /* 0x000000ffff0a7224 */ /* 0x000fe600078e0a03 */
[----:B------:R-:W-:Y:S01]  /*40e0*/  @!P0 IADD3 R15, PT, PT, R15, -R0, RZ ;  /* 0x800000000f0f8210 */ /* 0x000fe20007ffe0ff */
[----:B------:R-:W-:Y:S01]  /*40f0*/  @!P0 IMAD R0, R11, R14, R0 ;  /* 0x0000000e0b008224 */ /* 0x000fe200078e0200 */
[----:B------:R-:W-:Y:S01]  /*4100*/  IADD3 R11, PT, PT, -R9, RZ, RZ ;  /* 0x000000ff090b7210 */ /* 0x000fe20007ffe1ff */
[----:B------:R-:W-:Y:S02]  /*4110*/  IMAD R13, R2, R10, R13 ;  /* 0x0000000a020d7224 */ /* 0x000fe400078e020d */
[----:B------:R-:W-:Y:S02]  /*4120*/  @!P0 IMAD R9, R15, R92, R3 ;  /* 0x0000005c0f098224 */ /* 0x000fe400078e0203 */
[----:B------:R-:W-:Y:S02]  /*4130*/  @!P0 IMAD.MOV.U32 R3, RZ, RZ, R0 ;  /* 0x000000ffff038224 */ /* 0x000fe400078e0000 */
[----:B------:R-:W-:Y:S02]  /*4140*/  IMAD R8, R6, R11, R8 ;  /* 0x0000000b06087224 */ /* 0x000fe400078e0208 */
[----:B------:R-:W-:Y:S02]  /*4150*/  IMAD R13, R3, R2, R13 ;  /* 0x00000002030d7224 */ /* 0x000fe400078e020d */
[----:B------:R-:W-:Y:S02]  /*4160*/  IMAD R8, R9, R6, R8 ;  /* 0x0000000609087224 */ /* 0x000fe400078e0208 */
.L_x_68:
[----:B------:R-:W-:Y:S05]  /*4170*/  BRA.U UP1, `(.L_x_69) ;  /* 0x0000000101107547 */ /* 0x000fea000b800000 */
[----:B------:R-:W-:Y:S04]  /*4180*/  MOV R0, UR6 ;  /* 0x0000000600007c02 */ /* 0x000fe80008000f00 */
[----:B------:R-:W-:Y:S04]  /*4190*/  SHF.L.U32 R3, R0, 0x1f, RZ ;  /* 0x0000001f00037819 */ /* 0x000fe800000006ff */
[----:B------:R-:W2:Y:S02]  /*41a0*/  SYNCS.PHASECHK.TRANS64.TRYWAIT P0, [UR7+0x48], R3 ;  /* 0x00004803ff0075a7 */ /* 0x000ea40008001107 */
[----:B--2---:R-:W-:Y:S05]  /*41b0*/  @!P0 BRA `(.L_x_70) ;  /* 0x0000003c008c8947 */ /* 0x004fea0003800000 */
.L_x_69:
[----:B------:R-:W-:Y:S05]  /*41c0*/  BRA.U !UP6, `(.L_x_71) ;  /* 0x000000010e347547 */ /* 0x000fea000b800000 */
[----:B------:R-:W-:Y:S01]  /*41d0*/  UPLOP3.LUT UP0, UPT, UPT, UPT, UP5, 0x80, 0x8 ;  /* 0x000000000008789c */ /* 0x000fe20003f0f050 */
[----:B--2---:R-:W-:Y:S02]  /*41e0*/  HFMA2 R0, -RZ, RZ, 0, 5.9604644775390625e-08 ;  /* 0x00000001ff007431 */ /* 0x004fe400000001ff */
[----:B------:R-:W-:Y:S03]  /*41f0*/  IMAD.MOV.U32 R200, RZ, RZ, 0x1 ;  /* 0x00000001ffc87424 */ /* 0x000fe600078e00ff */
[----:B------:R-:W-:Y:S05]  /*4200*/  PLOP3.LUT P0, PT, PT, PT, UP0, 0x80, 0x8 ;  /* 0x000000000008781c */ /* 0x000fea0003f0f008 */
[----:B------:R-:W2:Y:S01]  /*4210*/  @UP0 LDCU.64 UR10, c[0x0][0x888] ;  /* 0x00011100ff0a07ac */ /* 0x000ea20008000a00 */
[----:B------:R-:W-:Y:S07]  /*4220*/  @UP0 UIMAD UR8, UR36, UR4, URZ ;  /* 0x00000004240802a4 */ /* 0x000fee000f8e02ff */
[----:B------:R-:W-:Y:S01]  /*4230*/  @!P0 PRMT R200, R0, 0x7610, R200 ;  /* 0x0000761000c88816 */ /* 0x000fe200000000c8 */
[----:B--2---:R-:W-:Y:S03]  /*4240*/  @UP0 UIMAD.WIDE UR10, UR8, 0x4, UR10 ;  /* 0x00000004080a08a5 */ /* 0x004fe6000f8e020a */
[----:B------:R-:W2:Y:S03]  /*4250*/  @!UP0 LDCU UR8, c[0x0][0x880] ;  /* 0x00011000ff0887ac */ /* 0x000ea60008000800 */
[----:B------:R-:W-:Y:S01]  /*4260*/  IMAD.U32 R10, RZ, RZ, UR10 ;  /* 0x0000000aff0a7e24 */ /* 0x000fe2000f8e00ff */
[----:B------:R-:W-:Y:S05]  /*4270*/  MOV R11, UR11 ;  /* 0x0000000b000b7c02 */ /* 0x000fea0008000f00 */
[----:B-----5:R3:W5:Y:S02]  /*4280*/  @P0 LDG.E R101, desc[UR46][R10.64] ;  /* 0x0000002e0a650981 */ /* 0x020764000c1e1900 */
[----:B--23--:R-:W-:Y:S07]  /*4290*/  @!P0 IMAD.U32 R101, RZ, RZ, UR8 ;  /* 0x00000008ff658e24 */ /* 0x00cfee000f8e00ff */
.L_x_71:
[----:B-----5:R-:W-:Y:S01]  /*42a0*/  @!P4 FSETP.EQ.AND P5, PT, R101, RZ, PT ;  /* 0x000000ff6500c20b */ /* 0x020fe20003fa2000 */
[----:B------:R-:W-:Y:S01]  /*42b0*/  @!UPT UIADD3 URZ, UPT, UPT, URZ, URZ, URZ ;  /* 0x000000fffffff290 */ /* 0x000fe2000fffe0ff */
[----:B------:R-:W-:Y:S11]  /*42c0*/  @!P4 BRA `(.L_x_72) ;  /* 0x000000000014c947 */ /* 0x000ff60003800000 */
[----:B------:R-:W-:Y:S02]  /*42d0*/  LOP3.LUT P0, RZ, R200, 0xff, RZ, 0xc0, !PT ;  /* 0x000000ffc8ff7812 */ /* 0x000fe4000780c0ff */
[----:B------:R-:W-:Y:S04]  /*42e0*/  PLOP3.LUT P5, PT, PT, PT, UP0, 0x80, 0x8 ;  /* 0x000000000008781c */ /* 0x000fe80003faf008 */
[----:B------:R-:W-:Y:S07]  /*42f0*/  PLOP3.LUT P5, PT, P5, PT, PT, 0x8, 0x80 ;  /* 0x000000000080781c */ /* 0x000fee0002fae170 */
[----:B------:R-:W-:Y:S11]  /*4300*/  @P0 FSETP.EQ.AND P5, PT, R101, RZ, PT ;  /* 0x000000ff6500020b */ /* 0x000ff60003fa2000 */
[----:B------:R-:W-:Y:S02]  /*4310*/  @!UPT UIADD3 URZ, UPT, UPT, URZ, URZ, URZ ;  /* 0x000000fffffff290 */ /* 0x000fe4000fffe0ff */
.L_x_72:
[----:B------:R-:W3:Y:S01]  /*4320*/  SYNCS.PHASECHK.TRANS64.TRYWAIT P4, [UR7+0x38], R26 ;  /* 0x0000381aff0075a7 */ /* 0x000ee20008081107 */
[----:B------:R-:W-:Y:S01]  /*4330*/  @P3 SHF.R.U32.HI R27, RZ, 0x10, R21 ;  /* 0x00000010ff1b3819 */ /* 0x000fe20000011615 */
[----:B------:R-:W-:Y:S01]  /*4340*/  VIADD R29, R29, 0x1 ;  /* 0x000000011d1d7836 */ /* 0x000fe20000000000 */
[----:B------:R-:W5:Y:S08]  /*4350*/  LDC.64 R14, c[0x0][0xb10] ;  /* 0x0002c400ff0e7b82 */ /* 0x000f700000000a00 */
[----:B------:R-:W1:Y:S08]  /*4360*/  LDC.64 R10, c[0x0][0xb18] ;  /* 0x0002c600ff0a7b82 */ /* 0x000e700000000a00 */
[----:B--2---:R-:W2:Y:S08]  /*4370*/  @!P1 LDC R0, c[0x0][0xb20] ;  /* 0x0002c800ff009b82 */ /* 0x004eb00000000800 */
[----:B------:R-:W4:Y:S01]  /*4380*/  @!P1 LDC R3, c[0x0][0xb0c] ;  /* 0x0002c300ff039b82 */ /* 0x000f220000000800 */
[----:B-----5:R-:W-:Y:S05]  /*4390*/  @!P1 IMAD.HI.U32 R14, R13, R14, RZ ;  /* 0x0000000e0d0e9227 */ /* 0x020fea00078e00ff */
[----:B------:R-:W-:Y:S01]  /*43a0*/  @!P1 SHF.R.U32.HI R14, RZ, R15, R14 ;  /* 0x0000000fff0e9219 */ /* 0x000fe2000001160e */
[----:B-1----:R-:W-:Y:S01]  /*43b0*/  @!P1 IMAD.HI.U32 R11, R8, R11, RZ ;  /* 0x0000000b080b9227 */ /* 0x002fe200078e00ff */
[----:B------:R-:W-:Y:S04]  /*43c0*/  @!P1 ISETP.NE.AND P0, PT, R10, 0x1, PT ;  /* 0x000000010a00980c */ /* 0x000fe80003f05270 */
[----:B--2---:R-:W-:Y:S02]  /*43d0*/  @!P1 SHF.R.U32.HI R9, RZ, R0, R11 ;  /* 0x00000000ff099219 */ /* 0x004fe4000001160b */
[----:B----4-:R-:W-:Y:S02]  /*43e0*/  @!P1 ISETP.NE.AND P2, PT, R3, 0x1, PT ;  /* 0x000000010300980c */ /* 0x010fe40003f45270 */
[----:B------:R-:W-:Y:S02]  /*43f0*/  @!P1 SEL R9, R8, R9, !P0 ;  /* 0x0000000908099207 */ /* 0x000fe40004000000 */
[----:B------:R-:W-:Y:S02]  /*4400*/  ELECT P0, URZ, PT ;  /* 0x0000000000ff782f */ /* 0x000fe40003800000 */
[----:B------:R-:W-:Y:S05]  /*4410*/  @!P1 SEL R14, R13, R14, !P2 ;  /* 0x0000000e0d0e9207 */ /* 0x000fea0005000000 */
[----:B------:R-:W-:Y:S02]  /*4420*/  @!P1 IMAD.IADD R0, R9, 0x1, -R14 ;  /* 0x0000000109009824 */ /* 0x000fe400078e0a0e */
[----:B------:R-:W-:Y:S02]  /*4430*/  @!P1 IMAD.IADD R9, R14, 0x1, -R9 ;  /* 0x000000010e099824 */ /* 0x000fe400078e0a09 */
[----:B------:R-:W-:Y:S02]  /*4440*/  @!P1 IMAD R13, R0, R3, R13 ;  /* 0x00000003000d9224 */ /* 0x000fe400078e020d */
[----:B------:R-:W-:Y:S01]  /*4450*/  @!P1 IMAD R8, R9, R10, R8 ;  /* 0x0000000a09089224 */ /* 0x000fe200078e0208 */
[----:B---3--:R-:W-:Y:S06]  /*4460*/  @!P4 BRA `(.L_x_73) ;  /* 0x0000003800f8c947 */ /* 0x008fec0003800000 */
.L_x_126:
[----:B------:R-:W-:Y:S01]  /*4470*/  PLOP3.LUT P5, PT, P5, P0, PT, 0xf2, 0x2f ;  /* 0x00000000002f781c */ /* 0x000fe20002fa1e72 */
[----:B------:R-:W-:Y:S01]  /*4480*/  UMOV UR14, 0x0 ;  /* 0x00000000000e7882 */ /* 0x000fe20000000000 */
[----:B------:R-:W-:Y:S01]  /*4490*/  UMOV UR15, 0x10000000 ;  /* 0x10000000000f7882 */ /* 0x000fe20000000000 */
[----:B------:R-:W-:Y:S01]  /*44a0*/  UMOV UR44, UR36 ;  /* 0x00000024002c7c82 */ /* 0x000fe20008000000 */
[----:B------:R-:W-:Y:S01]  /*44b0*/  UMOV UR28, UR36 ;  /* 0x00000024001c7c82 */ /* 0x000fe20008000000 */
[----:B------:R-:W-:Y:S01]  /*44c0*/  UMOV UR20, UR36 ;  /* 0x0000002400147c82 */ /* 0x000fe20008000000 */
[----:B------:R-:W-:Y:S01]  /*44d0*/  UMOV UR12, UR36 ;  /* 0x00000024000c7c82 */ /* 0x000fe20008000000 */
[----:B------:R-:W-:Y:S06]  /*44e0*/  LOP3.LUT R30, R30, 0x1, RZ, 0x3c, !PT ;  /* 0x000000011e1e7812 */ /* 0x000fec00078e3cff */
[----:B-1----:R-:W-:Y:S01]  /*44f0*/  @!P5 IADD3 R3, P0, PT, R32, 0x580, RZ ;  /* 0x000005802003d810 */ /* 0x002fe20007f1e0ff */
[----:B------:R-:W-:Y:S01]  /*4500*/  @!P5 IMAD R191, R191, 0xa0, RZ ;  /* 0x000000a0bfbfd824 */ /* 0x000fe200078e02ff */
[----:B------:R-:W-:Y:S01]  /*4510*/  VOTEU.ALL UP4, P5 ;  /* 0x0000000000ff7886 */ /* 0x000fe20002880000 */
[----:B------:R-:W-:Y:S01]  /*4520*/  @!P5 IMAD.SHL.U32 R201, R201, 0x40, RZ ;  /* 0x00000040c9c9d824 */ /* 0x000fe200078e00ff */
[----:B------:R-:W-:Y:S01]  /*4530*/  @!P5 R2UR UR9, R3 ;  /* 0x000000000309d2ca */ /* 0x000fe200000e0000 */
[----:B------:R-:W-:Y:S01]  /*4540*/  @!P5 IMAD.X R0, RZ, RZ, R33, P0 ;  /* 0x000000ffff00d224 */ /* 0x000fe200000e0621 */
[----:B------:R-:W-:Y:S01]  /*4550*/  @!P5 R2UR UR42, R191 ;  /* 0x00000000bf2ad2ca */ /* 0x000fe200000e0000 */
[----:B------:R-:W-:Y:S01]  /*4560*/  @!UP4 UIADD3 UR41, UPT, UPT, UR7, 0x30, URZ ;  /* 0x000000300729c890 */ /* 0x000fe2000fffe0ff */
[----:B------:R-:W-:Y:S01]  /*4570*/  @!P5 R2UR UR43, R201 ;  /* 0x00000000c92bd2ca */ /* 0x000fe200000e0000 */
[----:B------:R-:W-:Y:S01]  /*4580*/  @!UP4 UIADD3 UR40, UPT, UPT, UR7, 0x200, URZ ;  /* 0x000002000728c890 */ /* 0x000fe2000fffe0ff */
[----:B------:R-:W-:Y:S01]  /*4590*/  @!P5 R2UR UR8, R0 ;  /* 0x000000000008d2ca */ /* 0x000fe200000e0000 */
[----:B------:R-:W-:Y:S01]  /*45a0*/  VOTEU.ALL UP3, P5 ;  /* 0x0000000000ff7886 */ /* 0x000fe20002860000 */
[----:B------:R-:W-:Y:S01]  /*45b0*/  @!UP4 UIADD3 UR32, UPT, UPT, UR7, 0xa00, URZ ;  /* 0x00000a000720c890 */ /* 0x000fe2000fffe0ff */
[----:B------:R-:W-:Y:S01]  /*45c0*/  ISETP.NE.AND P0, PT, R29, 0x2, PT ;  /* 0x000000021d00780c */ /* 0x000fe20003f05270 */
[----:B------:R-:W-:Y:S01]  /*45d0*/  VOTEU.ALL UP2, P5 ;  /* 0x0000000000ff7886 */ /* 0x000fe20002840000 */
[----:B------:R-:W-:Y:S01]  /*45e0*/  UMOV UR33, UR41 ;  /* 0x0000002900217c82 */ /* 0x000fe20008000000 */
[----:B------:R-:W-:Y:S01]  /*45f0*/  @!UP4 UIADD3 UR24, UPT, UPT, UR7, 0x1200, URZ ;  /* 0x000012000718c890 */ /* 0x000fe2000fffe0ff */
[----:B------:R-:W-:Y:S01]  /*4600*/  IMAD.U32 R10, RZ, RZ, UR9 ;  /* 0x00000009ff0a7e24 */ /* 0x000fe2000f8e00ff */
[----:B------:R-:W-:Y:S01]  /*4610*/  VOTEU.ALL UP1, P5 ;  /* 0x0000000000ff7886 */ /* 0x000fe20002820000 */
[----:B------:R-:W-:Y:S01]  /*4620*/  @!UP4 UIADD3 UR34, UPT, UPT, UR42, 0x20, URZ ;  /* 0x000000202a22c890 */ /* 0x000fe2000fffe0ff */
[----:B------:R-:W-:Y:S01]  /*4630*/  SEL R3, RZ, 0x1, P0 ;  /* 0x00000001ff037807 */ /* 0x000fe20000000000 */
[----:B------:R-:W-:Y:S01]  /*4640*/  UMOV UR35, UR43 ;  /* 0x0000002b00237c82 */ /* 0x000fe20008000000 */
[----:B------:R-:W-:Y:S01]  /*4650*/  @!P5 R2UR UR22, R10 ;  /* 0x000000000a16d2ca */ /* 0x000fe200000e0000 */
[----:B------:R-:W-:Y:S01]  /*4660*/  IMAD.U32 R11, RZ, RZ, UR8 ;  /* 0x00000008ff0b7e24 */ /* 0x000fe2000f8e00ff */
[----:B------:R-:W-:Y:S01]  /*4670*/  @!UP4 UIADD3 UR26, UPT, UPT, UR42, 0x40, URZ ;  /* 0x000000402a1ac890 */ /* 0x000fe2000fffe0ff */
[----:B------:R-:W-:Y:S01]  /*4680*/  LOP3.LUT R28, R28, R3, RZ, 0x3c, !PT ;  /* 0x000000031c1c7212 */ /* 0x000fe200078e3cff */
[----:B------:R-:W-:Y:S01]  /*4690*/  UMOV UR25, UR41 ;  /* 0x0000002900197c82 */ /* 0x000fe20008000000 */
[----:B------:R-:W-:Y:S01]  /*46a0*/  UMOV UR27, UR43 ;  /* 0x0000002b001b7c82 */ /* 0x000fe20008000000 */
[----:B------:R-:W-:Y:S01]  /*46b0*/  @!P5 R2UR UR23, R11 ;  /* 0x000000000b17d2ca */ /* 0x000fe200000e0000 */
[----:B------:R-:W-:Y:S01]  /*46c0*/  @!UP4 UIADD3 UR16, UPT, UPT, UR7, 0x1a00, URZ ;  /* 0x00001a000710c890 */ /* 0x000fe2000fffe0ff */
[----:B------:R-:W-:Y:S01]  /*46d0*/  SEL R29, R29, RZ, P0 ;  /* 0x000000ff1d1d7207 */ /* 0x000fe20000000000 */
[----:B------:R-:W-:Y:S01]  /*46e0*/  @!UP4 UIADD3 UR18, UPT, UPT, UR42, 0x60, URZ ;  /* 0x000000602a12c890 */ /* 0x000fe2000fffe0ff */
[----:B------:R-:W-:Y:S01]  /*46f0*/  IMAD.IADD R191, R8, 0x1, R179 ;  /* 0x0000000108bf7824 */ /* 0x000fe200078e02b3 */
[----:B------:R-:W-:Y:S01]  /*4700*/  UMOV UR17, UR41 ;  /* 0x0000002900117c82 */ /* 0x000fe20008000000 */
[----:B------:R-:W-:Y:S01]  /*4710*/  UMOV UR19, UR43 ;  /* 0x0000002b00137c82 */ /* 0x000fe20008000000 */
[----:B------:R-:W-:Y:S01]  /*4720*/  @!UP4 UIADD3 UR8, UPT, UPT, UR7, 0x2200, URZ ;  /* 0x000022000708c890 */ /* 0x000fe2000fffe0ff */
[----:B------:R-:W-:Y:S01]  /*4730*/  IMAD.IADD R201, R13, 0x1, R190 ;  /* 0x000000010dc97824 */ /* 0x000fe200078e02be */
[----:B------:R-:W-:Y:S01]  /*4740*/  @!UP4 UIADD3 UR10, UPT, UPT, UR42, 0x80, URZ ;  /* 0x000000802a0ac890 */ /* 0x000fe2000fffe0ff */
[----:B------:R-:W-:Y:S01]  /*4750*/  UMOV UR9, UR41 ;  /* 0x0000002900097c82 */ /* 0x000fe20008000000 */
[----:B------:R-:W-:Y:S02]  /*4760*/  UMOV UR11, UR43 ;  /* 0x0000002b000b7c82 */ /* 0x000fe40008000000 */
[----:B------:R-:W-:Y:S01]  /*4770*/  @!UP3 UTMALDG.3D [UR40], [UR22], desc[UR14] ;  /* 0x00000e281600b5b4 */ /* 0x000fe20008011000 */
[----:B------:R1:W-:Y:S01]  /*4780*/  @!UP2 UTMALDG.3D [UR32], [UR22], desc[UR14] ;  /* 0x00000e201600a5b4 */ /* 0x0003e20008011000 */
[----:B------:R-:W-:Y:S01]  /*4790*/  VOTEU.ALL UP2, P5 ;  /* 0x0000000000ff7886 */ /* 0x000fe20002840000 */
[----:B------:R2:W-:Y:S01]  /*47a0*/  @!UP1 UTMALDG.3D [UR24], [UR22], desc[UR14] ;  /* 0x00000e18160095b4 */ /* 0x0005e20008011000 */
[----:B------:R-:W-:Y:S03]  /*47b0*/  VOTEU.ALL UP1, P5 ;  /* 0x0000000000ff7886 */ /* 0x000fe60002820000 */
[----:B------:R2:W-:Y:S02]  /*47c0*/  @!UP2 UTMALDG.3D [UR16], [UR22], desc[UR14] ;  /* 0x00000e101600a5b4 */ /* 0x0005e40008011000 */
[----:B------:R2:W-:Y:S01]  /*47d0*/  @!UP1 UTMALDG.3D [UR8], [UR22], desc[UR14] ;  /* 0x00000e08160095b4 */ /* 0x0005e20008011000 */
[----:B------:R2:W-:Y:S01]  /*47e0*/  @!P5 SYNCS.ARRIVE.TRANS64.RED.A0TR RZ, [UR7+0x30], R25 ;  /* 0x00003019ffffd9a7 */ /* 0x0005e20008300407 */
[----:B------:R-:W-:Y:S01]  /*47f0*/  UPLOP3.LUT UP1, UPT, UPT, UPT, UPT, 0x80, 0x8 ;  /* 0x000000000008789c */ /* 0x000fe20003f2f070 */
[----:B-1----:R-:W-:Y:S01]  /*4800*/  @P3 R2UR UR36, R27 ;  /* 0x000000001b2432ca */ /* 0x002fe200000e0000 */
[----:B------:R-:W-:Y:S01]  /*4810*/  SYNCS.ARRIVE.TRANS64.RED.A1T0 RZ, [UR37], RZ ;  /* 0x000000ffffff79a7 */ /* 0x000fe20008100425 */
[----:B------:R-:W-:Y:S02]  /*4820*/  @!UPT UIADD3 URZ, UPT, UPT, URZ, URZ, URZ ;  /* 0x000000fffffff290 */ /* 0x000fe4000fffe0ff */
[----:B------:R-:W-:Y:S11]  /*4830*/  @P3 BRA `(.L_x_74) ;  /* 0xfffffff400483947 */ /* 0x000ff6000383ffff */
[----:B------:R-:W-:Y:S07]  /*4840*/  MOV R0, UR7 ;  /* 0x0000000700007c02 */ /* 0x000fee0008000f00 */
.L_x_75:
[----:B-1----:R-:W-:-:S04]  /*4850*/  SHF.L.U32 R3, R30, 0x1f, RZ ;  /* 0x0000001f1e037819 */ /* 0x002fc800000006ff */
[----:B------:R1:W3:Y:S03]  /*4860*/  SYNCS.PHASECHK.TRANS64.TRYWAIT P0, [R0+URZ+0x38], R3 ;  /* 0x00003803000075a7 */ /* 0x0002e600080011ff */
[----:B---3--:R-:W-:Y:S05]  /*4870*/  @!P0 NANOSLEEP.SYNCS 0x989680 ;  /* 0x009896800000895d */ /* 0x008fea0003900000 */
[----:B------:R-:W3:Y:S02]  /*4880*/  @!P0 SYNCS.PHASECHK.TRANS64 P0, [R0+URZ+0x38], R3 ;  /* 0x00003803000085a7 */ /* 0x000ee400080010ff */
[----:B--23--:R-:W-:Y:S05]  /*4890*/  @P0 EXIT ;  /* 0x000000000000094d */ /* 0x00cfea0003800000 */
[----:B------:R-:W-:Y:S05]  /*48a0*/  BRA `(.L_x_75) ;  /* 0xfffffffc00e87947 */ /* 0x000fea000383ffff */
.L_x_66:
[----:B------:R-:W-:-:S06]  /*48b0*/  UISETP.GE.AND UP1, UPT, UR8, 0x4, UPT ;  /* 0x000000040800788c */ /* 0x000fcc000bf26270 */
[----:B------:R-:W-:-:S13]  /*48c0*/  PLOP3.LUT P0, PT, PT, PT, UP1, 0x80, 0x8 ;  /* 0x000000000008781c */ /* 0x000fda0003f0f018 */
[----:B------:R-:W-:Y:S05]  /*48d0*/  @!P0 EXIT ;  /* 0x000000000000894d */ /* 0x000fea0003800000 */
[----:B------:R-:W-:Y:S01]  /*48e0*/  BAR.SYNC.DEFER_BLOCKING 0x6, 0xa0 ;  /* 0x0182800000007b1d */ /* 0x000fe20000010000 */
[C---:B------:R-:W-:Y:S01]  /*48f0*/  IMAD.SHL.U32 R5, R205.reuse, 0x20, RZ ;  /* 0x00000020cd057824 */ /* 0x040fe200078e00ff */
[----:B------:R-:W-:Y:S01]  /*4900*/  CS2R R214, SRZ ;  /* 0x0000000000d67805 */ /* 0x000fe2000001ff00 */
[C---:B------:R-:W-:Y:S02]  /*4910*/  IMAD.SHL.U32 R0, R205.reuse, 0x10, RZ ;  /* 0x00000010cd007824 */ /* 0x040fe400078e00ff */
[----:B------:R-:W-:Y:S01]  /*4920*/  IMAD.SHL.U32 R206, R205, 0x4, RZ ;  /* 0x00000004cdce7824 */ /* 0x000fe200078e00ff */
[----:B------:R-:W-:Y:S02]  /*4930*/  UMOV UR41, 0x400 ;  /* 0x0000040000297882 */ /* 0x000fe40000000000 */
[----:B------:R-:W1:Y:S01]  /*4940*/  LDC R203, c[0x0][0x370] ;  /* 0x0000dc00ffcb7b82 */ /* 0x000e620000000800 */
[----:B------:R-:W-:Y:S01]  /*4950*/  ULEA UR41, UR37, UR41, 0x18 ;  /* 0x0000002925297291 */ /* 0x000fe2000f8ec0ff */
[----:B------:R-:W-:Y:S01]  /*4960*/  LOP3.LUT R2, R5, 0x80, RZ, 0xc0, !PT ;  /* 0x0000008005027812 */ /* 0x000fe200078ec0ff */
[----:B------:R-:W-:Y:S01]  /*4970*/  IMAD.MOV.U32 R96, RZ, RZ, RZ ;  /* 0x000000ffff607224 */ /* 0x000fe200078e00ff */
[----:B------:R-:W-:Y:S01]  /*4980*/  LOP3.LUT R0, R0, 0x600, RZ, 0xc0, !PT ;  /* 0x0000060000007812 */ /* 0x000fe200078ec0ff */
[----:B------:R-:W-:Y:S01]  /*4990*/  UIADD3 UR4, UPT, UPT, UR41, 0x2a00, URZ ;  /* 0x00002a0029047890 */ /* 0x000fe2000fffe0ff */
[----:B------:R-:W-:Y:S01]  /*49a0*/  LOP3.LUT R7, R2, 0x10, R205, 0xf8, !PT ;  /* 0x0000001002077812 */ /* 0x000fe200078ef8cd */
[----:B------:R-:W-:Y:S01]  /*49b0*/  IMAD.U32 R2, R205, 0x10000, RZ ;  /* 0x00010000cd027824 */ /* 0x000fe200078e00ff */
[----:B------:R-:W2:Y:S01]  /*49c0*/  LDC R94, c[0x0][0xb0c] ;  /* 0x0002c300ff5e7b82 */ /* 0x000ea20000000800 */
[--C-:B------:R-:W-:Y:S01]  /*49d0*/  LOP3.LUT R0, R0, 0x60, R5.reuse, 0xf8, !PT ;  /* 0x0000006000007812 */ /* 0x100fe200078ef805 */
[----:B------:R-:W-:Y:S01]  /*49e0*/  IMAD.MOV.U32 R218, RZ, RZ, RZ ;  /* 0x000000ffffda7224 */ /* 0x000fe200078e00ff */
[----:B------:R-:W-:Y:S01]  /*49f0*/  LOP3.LUT R206, R7, 0x10, R206, 0x78, !PT ;  /* 0x0000001007ce7812 */ /* 0x000fe200078e78ce */
[----:B------:R-:W-:Y:S01]  /*4a00*/  IMAD.MOV.U32 R213, RZ, RZ, RZ ;  /* 0x000000ffffd57224 */ /* 0x000fe200078e00ff */
[----:B------:R-:W-:Y:S01]  /*4a10*/  LOP3.LUT R2, R2, 0x600000, RZ, 0xc0, !PT ;  /* 0x0060000002027812 */ /* 0x000fe200078ec0ff */
[----:B------:R-:W-:Y:S01]  /*4a20*/  IMAD.U32 R216, RZ, RZ, UR4 ;  /* 0x00000004ffd87e24 */ /* 0x000fe2000f8e00ff */
[----:B------:R-:W-:Y:S01]  /*4a30*/  LOP3.LUT R5, R0, 0x100, R5, 0xf8, !PT ;  /* 0x0000010000057812 */ /* 0x000fe200078ef805 */
[----:B------:R-:W4:Y:S01]  /*4a40*/  LDC R202, c[0x0][0xb20] ;  /* 0x0002c800ffca7b82 */ /* 0x000f220000000800 */
[----:B------:R-:W3:Y:S01]  /*4a50*/  LDS R3, [UR41+0x100] ;  /* 0x00010029ff037984 */ /* 0x000ee20008000800 */
[----:B------:R-:W1:Y:S01]  /*4a60*/  LDCU.64 UR44, c[0x0][0x348] ;  /* 0x00006900ff2c77ac */ /* 0x000e620008000a00 */
[----:B------:R-:W-:Y:S01]  /*4a70*/  LOP3.LUT R206, R5, R206, RZ, 0xfc, !PT ;  /* 0x000000ce05ce7212 */ /* 0x000fe200078efcff */
[----:B------:R-:W1:Y:S04]  /*4a80*/  LDCU.64 UR38, c[0x0][0x888] ;  /* 0x00011100ff2677ac */ /* 0x000e680008000a00 */
[----:B------:R-:W1:Y:S01]  /*4a90*/  LDC R93, c[0x0][0xb30] ;  /* 0x0002cc00ff5d7b82 */ /* 0x000e620000000800 */
[----:B------:R-:W-:-:S07]  /*4aa0*/  UIADD3 UR40, UPT, UPT, UR41, 0x200, URZ ;  /* 0x0000020029287890 */ /* 0x000fce000fffe0ff */
[----:B------:R-:W1:Y:S08]  /*4ab0*/  LDC.64 R188, c[0x0][0xb10] ;  /* 0x0002c400ffbc7b82 */ /* 0x000e700000000a00 */
[----:B------:R-:W1:Y:S08]  /*4ac0*/  LDC.64 R90, c[0x0][0xb18] ;  /* 0x0002c600ff5a7b82 */ /* 0x000e700000000a00 */
[----:B------:R-:W1:Y:S08]  /*4ad0*/  LDC.64 R184, c[0x0][0x888] ;  /* 0x00022200ffb87b82 */ /* 0x000e700000000a00 */
[----:B------:R-:W1:Y:S01]  /*4ae0*/  LDC.64 R88, c[0x0][0xb28] ;  /* 0x0002ca00ff587b82 */ /* 0x000e620000000a00 */
[----:B---3--:R-:W-:-:S07]  /*4af0*/  IMAD.IADD R2, R3, 0x1, R2 ;  /* 0x0000000103027824 */ /* 0x008fce00078e0202 */
[----:B------:R-:W3:Y:S08]  /*4b00*/  LDC.64 R186, c[0x0][0x890] ;  /* 0x00022400ffba7b82 */ /* 0x000ef00000000a00 */
[----:B------:R-:W1:Y:S08]  /*4b10*/  LDC.64 R182, c[0x0][0x8b0] ;  /* 0x00022c00ffb67b82 */ /* 0x000e700000000a00 */
[----:B------:R-:W1:Y:S08]  /*4b20*/  LDC.64 R180, c[0x0][0x8a8] ;  /* 0x00022a00ffb47b82 */ /* 0x000e700000000a00 */
[----:B--2-4-:R-:W1:Y:S02]  /*4b30*/  LDC R204, c[0x0][0x374] ;  /* 0x0000dd00ffcc7b82 */ /* 0x014e640000000800 */
.L_x_97:
[----:B------:R-:W-:Y:S02]  /*4b40*/  LEA R0, R218, UR41, 0x3 ;  /* 0x00000029da007c11 */ /* 0x000fe4000f8e18ff */
[----:B------:R-:W-:Y:S02]  /*4b50*/  SHF.L.U32 R3, R214, 0x1f, RZ ;  /* 0x0000001fd6037819 */ /* 0x000fe400000006ff */
[----:B------:R-:W-:Y:S02]  /*4b60*/  LEA R16, R218, UR41, 0x4 ;  /* 0x00000029da107c11 */ /* 0x000fe4000f8e20ff */
[----:B--2---:R-:W2:Y:S02]  /*4b70*/  SYNCS.PHASECHK.TRANS64.TRYWAIT P0, [R0+URZ+0x50], R3 ;  /* 0x00005003000075a7 */ /* 0x004ea400080011ff */
[----:B-12---:R-:W-:Y:S05]  /*4b80*/  @!P0 BRA `(.L_x_76) ;  /* 0x0000003400488947 */ /* 0x006fea0003800000 */
.L_x_127:
[----:B------:R-:W4:Y:S01]  /*4b90*/  LDC.64 R14, c[0x0][0xb10] ;  /* 0x0002c400ff0e7b82 */ /* 0x000f220000000a00 */
[----:B------:R-:W3:Y:S01]  /*4ba0*/  LDS.128 R16, [R16+0xe0] ;  /* 0x0000e00010107984 */ /* 0x000ee20000000c00 */
[----:B-1----:R-:W-:Y:S01]  /*4bb0*/  ISETP.NE.AND P1, PT, R93, 0x1, PT ;  /* 0x000000015d00780c */ /* 0x002fe20003f25270 */
[----:B--2---:R-:W-:Y:S01]  /*4bc0*/  VIADD R0, R0, 0x60 ;  /* 0x0000006000007836 */ /* 0x004fe20000000000 */
[----:B------:R-:W-:Y:S04]  /*4bd0*/  ISETP.GE.AND P0, PT, R92, 0x1, PT ;  /* 0x000000015c00780c */ /* 0x000fe80003f06270 */
[----:B------:R-:W1:Y:S01]  /*4be0*/  LDC.64 R12, c[0x0][0xb18] ;  /* 0x0002c600ff0c7b82 */ /* 0x000e620000000a00 */
[----:B------:R-:W-:Y:S01]  /*4bf0*/  PRMT R0, RZ, 0x654, R0 ;  /* 0x00000654ff007816 */ /* 0x000fe20000000000 */
[----:B------:R-:W-:Y:S01]  /*4c00*/  @!PT LDS RZ, [RZ] ;  /* 0x00000000fffff984 */ /* 0x000fe20000000800 */
[----:B------:R-:W-:Y:S01]  /*4c10*/  @!PT LDS RZ, [RZ] ;  /* 0x00000000fffff984 */ /* 0x000fe20000000800 */
[----:B------:R-:W-:Y:S01]  /*4c20*/  @!PT LDS RZ, [RZ] ;  /* 0x00000000fffff984 */ /* 0x000fe20000000800 */
[----:B------:R-:W-:Y:S01]  /*4c30*/  @!PT LDS RZ, [RZ] ;  /* 0x00000000fffff984 */ /* 0x000fe20000000800 */
[----:B------:R2:W-:Y:S06]  /*4c40*/  MEMBAR.ALL.CTA ;  /* 0x0000000000007992 */ /* 0x0005ec0000008000 */
[----:B--2---:R-:W2:Y:S01]  /*4c50*/  FENCE.VIEW.ASYNC.S ;  /* 0x00000000000073c6 */ /* 0x004ea20000000000 */
[----:B------:R-:W1:Y:S08]  /*4c60*/  @!P1 LDC R11, c[0x0][0xb20] ;  /* 0x0002c800ff0b9b82 */ /* 0x000e700000000800 */
[----:B------:R-:W1:Y:S01]  /*4c70*/  @!P1 LDC R10, c[0x0][0xb0c] ;  /* 0x0002c300ff0a9b82 */ /* 0x000e620000000800 */
[----:B--2---:R2:W-:Y:S01]  /*4c80*/  SYNCS.ARRIVE.TRANS64.RED.A1T0 RZ, [R0+URZ], RZ ;  /* 0x000000ff00ff79a7 */ /* 0x0045e200081004ff */
[----:B---3--:R-:W-:Y:S04]  /*4c90*/  LOP3.LUT P4, RZ, R18, 0x1, RZ, 0xc0, !PT ;  /* 0x0000000112ff7812 */ /* 0x008fe8000788c0ff */
[----:B------:R-:W-:Y:S09]  /*4ca0*/  P2R R217, PR, RZ, 0x10 ;  /* 0x00000010ffd97803 */ /* 0x000ff20000000000 */
[----:B------:R-:W-:Y:S02]  /*4cb0*/  @P4 MOV R97, R16 ;  /* 0x0000001000614202 */ /* 0x000fe40000000f00 */
[----:B------:R-:W-:Y:S01]  /*4cc0*/  @P4 LOP3.LUT R95, R17, 0xffff, RZ, 0xc0, !PT ;  /* 0x0000ffff115f4812 */ /* 0x000fe200078ec0ff */
[----:B--2-4-:R-:W-:Y:S06]  /*4cd0*/  @!P0 BRA `(.L_x_77) ;  /* 0x0000000000a48947 */ /* 0x014fec0003800000 */
[----:B------:R-:W-:Y:S01]  /*4ce0*/  IMAD.HI.U32 R21, R204, R91, RZ ;  /* 0x0000005bcc157227 */ /* 0x000fe200078e00ff */
[----:B------:R-:W-:Y:S02]  /*4cf0*/  ISETP.NE.AND P0, PT, R90, 0x1, PT ;  /* 0x000000015a00780c */ /* 0x000fe40003f05270 */
[----:B------:R-:W-:Y:S01]  /*4d00*/  ISETP.NE.AND P2, PT, R92, 0x1, PT ;  /* 0x000000015c00780c */ /* 0x000fe20003f45270 */
[----:B------:R-:W-:Y:S01]  /*4d10*/  IMAD.HI.U32 R20, R203, R188, RZ ;  /* 0x000000bccb147227 */ /* 0x000fe200078e00ff */
[----:B------:R-:W-:Y:S02]  /*4d20*/  SHF.R.U32.HI R21, RZ, R202, R21 ;  /* 0x000000caff157219 */ /* 0x000fe40000011615 */
[----:B------:R-:W-:Y:S01]  /*4d30*/  ISETP.NE.AND P3, PT, R94, 0x1, PT ;  /* 0x000000015e00780c */ /* 0x000fe20003f65270 */
[----:B------:R-:W-:Y:S01]  /*4d40*/  IMAD.HI.U32 R24, R97, R188, RZ ;  /* 0x000000bc61187227 */ /* 0x000fe200078e00ff */
[----:B------:R-:W-:Y:S02]  /*4d50*/  SHF.R.U32.HI R20, RZ, R189, R20 ;  /* 0x000000bdff147219 */ /* 0x000fe40000011614 */
[----:B------:R-:W-:Y:S01]  /*4d60*/  SEL R3, R204, R21, !P0 ;  /* 0x00000015cc037207 */ /* 0x000fe20004000000 */
[----:B------:R-:W-:Y:S01]  /*4d70*/  IMAD.HI.U32 R21, R95, R91, RZ ;  /* 0x0000005b5f157227 */ /* 0x000fe200078e00ff */
[----:B------:R-:W-:Y:S02]  /*4d80*/  SEL R7, R203, R20, !P3 ;  /* 0x00000014cb077207 */ /* 0x000fe40005800000 */
[----:B------:R-:W-:Y:S01]  /*4d90*/  SHF.R.U32.HI R24, RZ, R189, R24 ;  /* 0x000000bdff187219 */ /* 0x000fe20000011618 */
[-C--:B------:R-:W-:Y:S04]  /*4da0*/  IMAD.HI.U32 R20, R3, R88.reuse, RZ ;  /* 0x0000005803147227 */ /* 0x080fe800078e00ff */
[----:B------:R-:W-:Y:S01]  /*4db0*/  IMAD.HI.U32 R22, R7, R88, RZ ;  /* 0x0000005807167227 */ /* 0x000fe200078e00ff */
[-C--:B------:R-:W-:Y:S02]  /*4dc0*/  @P2 SHF.R.U32.HI R3, RZ, R89.reuse, R20 ;  /* 0x00000059ff032219 */ /* 0x080fe40000011614 */
[----:B------:R-:W-:Y:S02]  /*4dd0*/  SHF.R.U32.HI R20, RZ, R202, R21 ;  /* 0x000000caff147219 */ /* 0x000fe40000011615 */
[----:B------:R-:W-:Y:S01]  /*4de0*/  @P2 SHF.R.U32.HI R7, RZ, R89, R22 ;  /* 0x00000059ff072219 */ /* 0x000fe20000011616 */
[C---:B------:R-:W-:Y:S01]  /*4df0*/  IMAD R4, R92.reuse, R3, RZ ;  /* 0x000000035c047224 */ /* 0x040fe200078e02ff */
[----:B------:R-:W-:Y:S02]  /*4e00*/  SEL R5, R95, R20, !P0 ;  /* 0x000000145f057207 */ /* 0x000fe40004000000 */
[----:B------:R-:W-:Y:S01]  /*4e10*/  SEL R3, R97, R24, !P3 ;  /* 0x0000001861037207 */ /* 0x000fe20005800000 */
[----:B------:R-:W-:Y:S01]  /*4e20*/  IMAD R6, R92, R7, RZ ;  /* 0x000000075c067224 */ /* 0x000fe200078e02ff */
[C---:B------:R-:W-:Y:S01]  /*4e30*/  ISETP.GE.AND P0, PT, R5.reuse, R4, PT ;  /* 0x000000040500720c */ /* 0x040fe20003f06270 */
[----:B------:R-:W-:Y:S03]  /*4e40*/  IMAD.HI.U32 R8, R5, R88, RZ ;  /* 0x0000005805087227 */ /* 0x000fe600078e00ff */
[----:B------:R-:W-:Y:S01]  /*4e50*/  ISETP.GE.OR P0, PT, R3, R6, P0 ;  /* 0x000000060300720c */ /* 0x000fe20000706670 */
[----:B------:R-:W-:Y:S01]  /*4e60*/  IMAD.MOV R6, RZ, RZ, -R3 ;  /* 0x000000ffff067224 */ /* 0x000fe200078e0a03 */
[-C--:B------:R-:W-:Y:S03]  /*4e70*/  SHF.R.U32.HI R8, RZ, R89.reuse, R8 ;  /* 0x00000059ff087219 */ /* 0x080fe60000011608 */
[----:B------:R-:W-:Y:S01]  /*4e80*/  IMAD R97, R94, R6, R97 ;  /* 0x000000065e617224 */ /* 0x000fe200078e0261 */
[----:B------:R-:W-:Y:S05]  /*4e90*/  SEL R9, R5, R8, !P2 ;  /* 0x0000000805097207 */ /* 0x000fea0005000000 */
[----:B------:R-:W-:Y:S02]  /*4ea0*/  IMAD.MOV R8, RZ, RZ, -R9 ;  /* 0x000000ffff087224 */ /* 0x000fe400078e0a09 */
[C---:B------:R-:W-:Y:S04]  /*4eb0*/  @!P0 IMAD.HI.U32 R4, R3.reuse, R88, RZ ;  /* 0x0000005803048227 */ /* 0x040fe800078e00ff */
[----:B------:R-:W-:Y:S01]  /*4ec0*/  IMAD R8, R92, R8, R5 ;  /* 0x000000085c087224 */ /* 0x000fe200078e0205 */
[----:B------:R-:W-:Y:S04]  /*4ed0*/  @!P0 SHF.R.U32.HI R4, RZ, R89, R4 ;  /* 0x00000059ff048219 */ /* 0x000fe80000011604 */
[----:B------:R-:W-:Y:S02]  /*4ee0*/  @!P0 SEL R0, R3, R4, !P2 ;  /* 0x0000000403008207 */ /* 0x000fe40005000000 */
[----:B------:R-:W-:Y:S02]  /*4ef0*/  IADD3 R4, PT, PT, -R5, RZ, RZ ;  /* 0x000000ff05047210 */ /* 0x000fe40007ffe1ff */
[----:B------:R-:W-:Y:S01]  /*4f00*/  @!P0 IADD3 R9, PT, PT, R9, -R0, RZ ;  /* 0x8000000009098210 */ /* 0x000fe20007ffe0ff */
[----:B------:R-:W-:Y:S02]  /*4f10*/  @!P0 IMAD R0, R7, R8, R0 ;  /* 0x0000000807008224 */ /* 0x000fe400078e0200 */
[----:B------:R-:W-:Y:S02]  /*4f20*/  IMAD R95, R90, R4, R95 ;  /* 0x000000045a5f7224 */ /* 0x000fe400078e025f */
[----:B------:R-:W-:Y:S02]  /*4f30*/  @!P0 IMAD R5, R9, R92, R3 ;  /* 0x0000005c09058224 */ /* 0x000fe400078e0203 */
[----:B------:R-:W-:Y:S04]  /*4f40*/  @!P0 IMAD.MOV.U32 R3, RZ, RZ, R0 ;  /* 0x000000ffff038224 */ /* 0x000fe800078e0000 */
[----:B------:R-:W-:Y:S02]  /*4f50*/  IMAD R97, R3, R94, R97 ;  /* 0x0000005e03617224 */ /* 0x000fe400078e0261 */
[----:B------:R-:W-:Y:S07]  /*4f60*/  IMAD R95, R5, R90, R95 ;  /* 0x0000005a055f7224 */ /* 0x000fee00078e025f */
.L_x_77:
[----:B-1----:R-:W-:Y:S01]  /*4f70*/  @!P1 IMAD.HI.U32 R4, R95, R13, RZ ;  /* 0x0000000d5f049227 */ /* 0x002fe200078e00ff */
[----:B------:R-:W-:Y:S01]  /*4f80*/  @!P1 ISETP.NE.AND P0, PT, R12, 0x1, PT ;  /* 0x000000010c00980c */ /* 0x000fe20003f05270 */
[----:B------:R-:W-:Y:S01]  /*4f90*/  ULOP3.LUT UP0, URZ, UR40, 0x90, URZ, 0xc0, !UPT ;  /* 0x0000009028ff7892 */ /* 0x000fe2000f80c0ff */
[----:B------:R-:W-:Y:S01]  /*4fa0*/  @!P1 ISETP.NE.AND P2, PT, R10, 0x1, PT ;  /* 0x000000010a00980c */ /* 0x000fe20003f45270 */
[----:B------:R-:W-:Y:S01]  /*4fb0*/  @!P1 IMAD.HI.U32 R0, R97, R14, RZ ;  /* 0x0000000e61009227 */ /* 0x000fe200078e00ff */
[----:B------:R-:W-:Y:S02]  /*4fc0*/  @!P1 SHF.R.U32.HI R4, RZ, R11, R4 ;  /* 0x0000000bff049219 */ /* 0x000fe40000011604 */
[----:B------:R-:W-:Y:S01]  /*4fd0*/  @P4 SHF.R.U32.HI R212, RZ, 0x10, R17 ;  /* 0x00000010ffd44819 */ /* 0x000fe20000011611 */
[----:B------:R-:W-:Y:S01]  /*4fe0*/  VIADD R218, R218, 0x1 ;  /* 0x00000001dada7836 */ /* 0x000fe20000000000 */
[----:B------:R-:W-:Y:S02]  /*4ff0*/  @!P1 SHF.R.U32.HI R0, RZ, R15, R0 ;  /* 0x0000000fff009219 */ /* 0x000fe40000011600 */
[----:B------:R-:W-:Y:S02]  /*5000*/  @!P1 SEL R3, R95, R4, !P0 ;  /* 0x000000045f039207 */ /* 0x000fe40004000000 */
[----:B------:R-:W-:Y:S05]  /*5010*/  @!P1 SEL R4, R97, R0, !P2 ;  /* 0x0000000061049207 */ /* 0x000fea0005000000 */
[----:B------:R-:W-:Y:S02]  /*5020*/  @!P1 IMAD.IADD R0, R3, 0x1, -R4 ;  /* 0x0000000103009824 */ /* 0x000fe400078e0a04 */
[----:B------:R-:W-:Y:S02]  /*5030*/  @!P1 IMAD.IADD R3, R4, 0x1, -R3 ;  /* 0x0000000104039824 */ /* 0x000fe400078e0a03 */
[----:B------:R-:W-:Y:S02]  /*5040*/  @!P1 IMAD R97, R0, R10, R97 ;  /* 0x0000000a00619224 */ /* 0x000fe400078e0261 */
[----:B------:R-:W-:Y:S01]  /*5050*/  @!P1 IMAD R95, R3, R12, R95 ;  /* 0x0000000c035f9224 */ /* 0x000fe200078e025f */
[----:B------:R-:W-:Y:S06]  /*5060*/  BRA.U !UP0, `(.L_x_78) ;  /* 0x0000000108407547 */ /* 0x000fec000b800000 */
[----:B------:R-:W1:Y:S01]  /*5070*/  LDCU.64 UR8, c[0x4][0x80] ;  /* 0x01001000ff0877ac */ /* 0x000e620008000a00 */
[----:B------:R-:W-:Y:S01]  /*5080*/  MOV R15, 0x0 ;  /* 0x00000000000f7802 */ /* 0x000fe20000000f00 */
[----:B------:R-:W-:Y:S02]  /*5090*/  HFMA2 R12, -RZ, RZ, 0, 5.9604644775390625e-08 ;  /* 0x00000001ff0c7431 */ /* 0x000fe400000001ff */
[----:B------:R-:W-:Y:S02]  /*50a0*/  IMAD.MOV.U32 R8, RZ, RZ, 0x70 ;  /* 0x00000070ff087424 */ /* 0x000fe400078e00ff */
[----:B------:R-:W-:Y:S01]  /*50b0*/  IMAD.MOV.U32 R13, RZ, RZ, RZ ;  /* 0x000000ffff0d7224 */ /* 0x000fe200078e00ff */
[----:B------:R-:W2:Y:S01]  /*50c0*/  LDCU.64 UR6, c[0x4][0x88] ;  /* 0x01001100ff0677ac */ /* 0x000ea20008000a00 */
[----:B------:R-:W3:Y:S01]  /*50d0*/  LDC.64 R14, c[0x4][R15] ;  /* 0x010000000f0e7b82 */ /* 0x000ee20000000a00 */
[----:B------:R-:W4:Y:S01]  /*50e0*/  LDCU.64 UR4, c[0x4][0x8] ;  /* 0x01000100ff0477ac */ /* 0x000f220008000a00 */
[----:B-1----:R-:W-:Y:S01]  /*50f0*/  MOV R5, UR9 ;  /* 0x0000000900057c02 */ /* 0x002fe20008000f00 */
[----:B------:R-:W-:Y:S01]  /*5100*/  IMAD.U32 R4, RZ, RZ, UR8 ;  /* 0x00000008ff047e24 */ /* 0x000fe2000f8e00ff */
[----:B--2---:R-:W-:Y:S01]  /*5110*/  MOV R7, UR7 ;  /* 0x0000000700077c02 */ /* 0x004fe20008000f00 */
[----:B------:R-:W-:Y:S01]  /*5120*/  IMAD.U32 R6, RZ, RZ, UR6 ;  /* 0x00000006ff067e24 */ /* 0x000fe2000f8e00ff */
[----:B----4-:R-:W-:Y:S01]  /*5130*/  MOV R11, UR5 ;  /* 0x00000005000b7c02 */ /* 0x010fe20008000f00 */
[----:B------:R-:W-:Y:S02]  /*5140*/  IMAD.U32 R10, RZ, RZ, UR4 ;  /* 0x00000004ff0a7e24 */ /* 0x000fe4000f8e00ff */
[----:B------:R-:W-:Y:S07]  /*5150*/  LEPC R20, `(.L_x_78) ;  /* 0x000000001014794e */ /* 0x000fee0000000000 */
[----:B---3-5:R-:W-:Y:S05]  /*5160*/  CALL.ABS.NOINC R14 ;  /* 0x000000000e007343 */ /* 0x028fea0003c00000 */
.L_x_78:
[----:B------:R-:W-:Y:S01]  /*5170*/  LOP3.LUT P0, RZ, R216, 0x90, RZ, 0xc0, !PT ;  /* 0x00000090d8ff7812 */ /* 0x000fe2000780c0ff */
[----:B------:R-:W-:Y:S11]  /*5180*/  BSSY.RECONVERGENT B6, `(.L_x_79) ;  /* 0x0000013000067945 */ /* 0x000ff60003800200 */
[----:B------:R-:W-:Y:S01]  /*5190*/  @!UPT UIADD3 URZ, UPT, UPT, URZ, URZ, URZ ;  /* 0x000000fffffff290 */ /* 0x000fe2000fffe0ff */
[----:B------:R-:W-:Y:S05]  /*51a0*/  @!P0 BRA `(.L_x_80) ;  /* 0x0000000000408947 */ /* 0x000fea0003800000 */
        /* <DEDUP_REMOVED lines=16> */
.L_x_80:
[----:B------:R-:W-:Y:S05]  /*52b0*/  BSYNC.RECONVERGENT B6 ;  /* 0x0000000000067941 */ /* 0x000fea0003800200 */
.L_x_79:
[----:B------:R-:W-:Y:S01]  /*52c0*/  ISETP.NE.U32.AND P3, PT, R186, RZ, PT ;  /* 0x000000ffba00720c */ /* 0x000fe20003f65070 */
[----:B------:R-:W-:Y:S01]  /*52d0*/  UISETP.NE.AND UP1, UPT, UR42, URZ, UPT ;  /* 0x000000ff2a00728c */ /* 0x000fe2000bf25270 */
[----:B------:R-:W-:Y:S02]  /*52e0*/  ISETP.NE.U32.AND P4, PT, R182, RZ, PT ;  /* 0x000000ffb600720c */ /* 0x000fe40003f85070 */
[----:B------:R-:W-:Y:S02]  /*52f0*/  ISETP.NE.AND.EX P3, PT, R187, RZ, PT, P3 ;  /* 0x000000ffbb00720c */ /* 0x000fe40003f65330 */
[----:B------:R-:W-:Y:S02]  /*5300*/  PLOP3.LUT P1, PT, PT, PT, PT, 0x8, 0x80 ;  /* 0x000000000080781c */ /* 0x000fe40003f2e170 */
[----:B------:R-:W-:Y:S02]  /*5310*/  PLOP3.LUT P0, PT, PT, PT, UP1, 0x80, 0x8 ;  /* 0x000000000008781c */ /* 0x000fe40003f0f018 */
[----:B------:R-:W-:Y:S02]  /*5320*/  ISETP.NE.AND.EX P4, PT, R183, RZ, PT, P4 ;  /* 0x000000ffb700720c */ /* 0x000fe40003f85340 */
[----:B------:R-:W1:Y:S09]  /*5330*/  @UP1 LDCU.64 UR4, c[0x0][0x888] ;  /* 0x00011100ff0417ac */ /* 0x000e720008000a00 */
[----:B------:R-:W-:Y:S01]  /*5340*/  @P0 PLOP3.LUT P1, PT, P3, PT, PT, 0x80, 0x8 ;  /* 0x000000000008081c */ /* 0x000fe20001f2f070 */
[----:B-1----:R-:W-:Y:S04]  /*5350*/  @UP1 UISETP.NE.U32.AND UP0, UPT, UR4, URZ, UPT ;  /* 0x000000ff0400128c */ /* 0x002fe8000bf05070 */
[----:B------:R-:W-:Y:S04]  /*5360*/  @UP1 UISETP.NE.AND.EX UP0, UPT, UR5, URZ, UPT, UP0 ;  /* 0x000000ff0500128c */ /* 0x000fe8000bf05300 */
[----:B------:R-:W-:Y:S01]  /*5370*/  @UP1 USEL UR4, URZ, 0xffffffff, UP0 ;  /* 0xffffffffff041887 */ /* 0x000fe20008000000 */
[----:B------:R-:W-:Y:S11]  /*5380*/  @!P3 BRA `(.L_x_81) ;  /* 0x00000000002cb947 */ /* 0x000ff60003800000 */
[----:B------:R-:W-:Y:S01]  /*5390*/  ISETP.NE.U32.AND P2, PT, R184, RZ, PT ;  /* 0x000000ffb800720c */ /* 0x000fe20003f45070 */
[----:B------:R-:W-:Y:S03]  /*53a0*/  IMAD.MOV.U32 R200, RZ, RZ, 0x1 ;  /* 0x00000001ffc87424 */ /* 0x000fe600078e00ff */
[----:B------:R-:W-:Y:S11]  /*53b0*/  ISETP.NE.AND.EX P2, PT, R185, RZ, PT, P2 ;  /* 0x000000ffb900720c */ /* 0x000ff60003f45320 */
[----:B------:R-:W-:Y:S02]  /*53c0*/  @!UPT UIADD3 URZ, UPT, UPT, URZ, URZ, URZ ;  /* 0x000000fffffff290 */ /* 0x000fe4000fffe0ff */
[----:B------:R-:W1:Y:S01]  /*53d0*/  @P2 LDC.64 R4, c[0x0][0x888] ;  /* 0x00022200ff042b82 */ /* 0x000e620000000a00 */
[----:B------:R-:W-:Y:S04]  /*53e0*/  @P2 IMAD R0, R186, UR36, RZ ;  /* 0x00000024ba002c24 */ /* 0x000fe8000f8e02ff */
[----:B-1----:R-:W-:Y:S04]  /*53f0*/  @P2 IMAD.WIDE R4, R0, 0x4, R4 ;  /* 0x0000000400042825 */ /* 0x002fe800078e0204 */
[----:B------:R-:W-:Y:S01]  /*5400*/  HFMA2 R0, -RZ, RZ, 0, 5.9604644775390625e-08 ;  /* 0x00000001ff007431 */ /* 0x000fe200000001ff */
[----:B-----5:R1:W5:Y:S04]  /*5410*/  @P2 LDG.E R101, desc[UR46][R4.64] ;  /* 0x0000002e04652981 */ /* 0x020368000c1e1900 */
[----:B------:R-:W-:Y:S01]  /*5420*/  @!P2 PRMT R200, R0, 0x7610, R200 ;  /* 0x0000761000c8a816 */ /* 0x000fe200000000c8 */
[----:B-1----:R-:W2:Y:S06]  /*5430*/  @!P2 LDC R101, c[0x0][0x880] ;  /* 0x00022000ff65ab82 */ /* 0x002eac0000000800 */
.L_x_81:
[----:B------:R-:W-:Y:S05]  /*5440*/  @!P4 BRA `(.L_x_82) ;  /* 0x000000000020c947 */ /* 0x000fea0003800000 */
[----:B------:R-:W-:Y:S04]  /*5450*/  ISETP.NE.U32.AND P2, PT, R180, RZ, PT ;  /* 0x000000ffb400720c */ /* 0x000fe80003f45070 */
[----:B------:R-:W-:Y:S11]  /*5460*/  ISETP.NE.AND.EX P2, PT, R181, RZ, PT, P2 ;  /* 0x000000ffb500720c */ /* 0x000ff60003f45320 */
[----:B------:R-:W-:Y:S02]  /*5470*/  @!UPT UIADD3 URZ, UPT, UPT, URZ, URZ, URZ ;  /* 0x000000fffffff290 */ /* 0x000fe4000fffe0ff */
[----:B------:R-:W1:Y:S01]  /*5480*/  @P2 LDC.64 R4, c[0x0][0x8a8] ;  /* 0x00022a00ff042b82 */ /* 0x000e620000000a00 */
[----:B------:R-:W-:Y:S04]  /*5490*/  @P2 IMAD R0, R182, UR36, RZ ;  /* 0x00000024b6002c24 */ /* 0x000fe8000f8e02ff */
[----:B-1----:R-:W-:Y:S05]  /*54a0*/  @P2 IMAD.WIDE R4, R0, 0x4, R4 ;  /* 0x0000000400042825 */ /* 0x002fea00078e0204 */
[----:B-----5:R1:W5:Y:S02]  /*54b0*/  @P2 LDG.E R98, desc[UR46][R4.64] ;  /* 0x0000002e04622981 */ /* 0x020364000c1e1900 */
[----:B-1----:R-:W3:Y:S02]  /*54c0*/  @!P2 LDC R98, c[0x0][0x8a0] ;  /* 0x00022800ff62ab82 */ /* 0x002ee40000000800 */
.L_x_82:
[----:B--2--5:R-:W-:Y:S01]  /*54d0*/  @P0 FSETP.NEU.AND P4, PT, R101, RZ, PT ;  /* 0x000000ff6500020b */ /* 0x024fe20003f8d000 */
[----:B------:R-:W-:Y:S01]  /*54e0*/  IMAD.U32 R0, RZ, RZ, UR4 ;  /* 0x00000004ff007e24 */ /* 0x000fe2000f8e00ff */
[----:B------:R-:W-:Y:S01]  /*54f0*/  @P0 LOP3.LUT P2, RZ, R200, 0xff, RZ, 0xc0, !PT ;  /* 0x000000ffc8ff0812 */ /* 0x000fe2000784c0ff */
[----:B------:R-:W-:Y:S01]  /*5500*/  BSSY B1, `(.L_x_83) ;  /* 0x0000041000017945 */ /* 0x000fe20003800000 */
[----:B------:R-:W-:Y:S02]  /*5510*/  @P0 SEL R3, RZ, 0xffffffff, P4 ;  /* 0xffffffffff030807 */ /* 0x000fe40002000000 */
[----:B------:R-:W-:Y:S02]  /*5520*/  CS2R R106, SRZ ;  /* 0x00000000006a7805 */ /* 0x000fe4000001ff00 */
[----:B------:R-:W-:Y:S02]  /*5530*/  LEA R16, R96, UR41, 0x3 ;  /* 0x0000002960107c11 */ /* 0x000fe4000f8e18ff */
[----:B------:R-:W-:Y:S02]  /*5540*/  CS2R R104, SRZ ;  /* 0x0000000000687805 */ /* 0x000fe4000001ff00 */
[----:B------:R-:W-:Y:S02]  /*5550*/  @P1 SEL R3, R0, R3, !P2 ;  /* 0x0000000300031207 */ /* 0x000fe40005000000 */
[----:B------:R-:W-:Y:S02]  /*5560*/  CS2R R122, SRZ ;  /* 0x00000000007a7805 */ /* 0x000fe4000001ff00 */
[----:B------:R-:W-:Y:S02]  /*5570*/  SHF.L.U32 R9, R215, 0x1f, RZ ;  /* 0x0000001fd7097819 */ /* 0x000fe400000006ff */
[----:B------:R-:W-:Y:S02]  /*5580*/  CS2R R120, SRZ ;  /* 0x0000000000787805 */ /* 0x000fe4000001ff00 */
[----:B------:R-:W-:Y:S02]  /*5590*/  @P0 LOP3.LUT R3, R3, 0x1, RZ, 0xc0, !PT ;  /* 0x0000000103030812 */ /* 0x000fe400078ec0ff */
[----:B------:R-:W-:Y:S02]  /*55a0*/  CS2R R118, SRZ ;  /* 0x0000000000767805 */ /* 0x000fe4000001ff00 */
[----:B------:R-:W-:Y:S02]  /*55b0*/  PLOP3.LUT P5, PT, PT, PT, PT, 0x8, 0x80 ;  /* 0x000000000080781c */ /* 0x000fe40003fae170 */
[----:B------:R-:W-:Y:S02]  /*55c0*/  CS2R R116, SRZ ;  /* 0x0000000000747805 */ /* 0x000fe4000001ff00 */
[----:B------:R-:W-:Y:S02]  /*55d0*/  ISETP.NE.U32.OR P1, PT, R3, 0x1, !P0 ;  /* 0x000000010300780c */ /* 0x000fe40004725470 */
[----:B------:R-:W-:Y:S02]  /*55e0*/  CS2R R114, SRZ ;  /* 0x0000000000727805 */ /* 0x000fe4000001ff00 */
[----:B------:R-:W-:Y:S02]  /*55f0*/  CS2R R112, SRZ ;  /* 0x0000000000707805 */ /* 0x000fe4000001ff00 */
[----:B------:R-:W-:Y:S02]  /*5600*/  CS2R R110, SRZ ;  /* 0x00000000006e7805 */ /* 0x000fe4000001ff00 */
[----:B------:R-:W-:Y:S05]  /*5610*/  CS2R R108, SRZ ;  /* 0x00000000006c7805 */ /* 0x000fea000001ff00 */
[----:B------:R-:W-:Y:S04]  /*5620*/  @P1 SHF.L.U32 R4, R213, 0x1f, RZ ;  /* 0x0000001fd5041819 */ /* 0x000fe800000006ff */
[----:B------:R-:W1:Y:S01]  /*5630*/  @P1 SYNCS.PHASECHK.TRANS64.TRYWAIT P0, [UR41+0x30], R4 ;  /* 0x00003004ff0015a7 */ /* 0x000e620008001129 */
[----:B------:R2:W4:Y:S01]  /*5640*/  SYNCS.PHASECHK.TRANS64.TRYWAIT P4, [R16+URZ+0x70], R9 ;  /* 0x00007009100075a7 */ /* 0x00052200080811ff */
[----:B-1----:R-:W-:Y:S01]  /*5650*/  @P1 PLOP3.LUT P5, PT, P0, PT, PT, 0x8, 0x80 ;  /* 0x000000000080181c */ /* 0x002fe200007ae170 */
[----:B------:R-:W-:Y:S01]  /*5660*/  @!UPT UIADD3 URZ, UPT, UPT, URZ, URZ, URZ ;  /* 0x000000fffffff290 */ /* 0x000fe2000fffe0ff */
[----:B--2-4-:R-:W-:Y:S11]  /*5670*/  @!P1 BRA `(.L_x_84) ;  /* 0x0000000000a49947 */ /* 0x014ff60003800000 */
[----:B------:R-:W-:Y:S01]  /*5680*/  ISETP.NE.U32.AND P0, PT, RZ, UR38, PT ;  /* 0x00000026ff007c0c */ /* 0x000fe2000bf05070 */
[----:B------:R-:W-:Y:S01]  /*5690*/  BSSY B0, `(.L_x_85) ;  /* 0x0000018000007945 */ /* 0x000fe20003800000 */
[----:B------:R-:W-:Y:S02]  /*56a0*/  FSETP.NEU.AND P2, PT, R101, RZ, PT ;  /* 0x000000ff6500720b */ /* 0x000fe40003f4d000 */
[----:B------:R-:W-:Y:S02]  /*56b0*/  CS2R R110, SRZ ;  /* 0x00000000006e7805 */ /* 0x000fe4000001ff00 */
[----:B------:R-:W-:Y:S02]  /*56c0*/  ISETP.NE.AND.EX P0, PT, RZ, UR39, PT, P0 ;  /* 0x00000027ff007c0c */ /* 0x000fe4000bf05300 */
[----:B------:R-:W-:Y:S02]  /*56d0*/  CS2R R108, SRZ ;  /* 0x00000000006c7805 */ /* 0x000fe4000001ff00 */
[----:B------:R-:W-:Y:S02]  /*56e0*/  LOP3.LUT P1, RZ, R200, 0xff, RZ, 0xc0, !PT ;  /* 0x000000ffc8ff7812 */ /* 0x000fe4000782c0ff */
[----:B------:R-:W-:Y:S02]  /*56f0*/  CS2R R114, SRZ ;  /* 0x0000000000727805 */ /* 0x000fe4000001ff00 */
[----:B------:R-:W-:Y:S02]  /*5700*/  SEL R0, RZ, 0xffffffff, P2 ;  /* 0xffffffffff007807 */ /* 0x000fe40001000000 */
[----:B------:R-:W-:Y:S02]  /*5710*/  CS2R R112, SRZ ;  /* 0x0000000000707805 */ /* 0x000fe4000001ff00 */
[----:B------:R-:W-:Y:S02]  /*5720*/  SEL R3, RZ, 0xffffffff, P0 ;  /* 0xffffffffff037807 */ /* 0x000fe40000000000 */
[----:B------:R-:W-:Y:S02]  /*5730*/  CS2R R118, SRZ ;  /* 0x0000000000767805 */ /* 0x000fe4000001ff00 */
[----:B------:R-:W-:Y:S02]  /*5740*/  CS2R R116, SRZ ;  /* 0x0000000000747805 */ /* 0x000fe4000001ff00 */
[----:B------:R-:W-:Y:S02]  /*5750*/  CS2R R122, SRZ ;  /* 0x00000000007a7805 */ /* 0x000fe4000001ff00 */
[----:B------:R-:W-:Y:S02]  /*5760*/  @P3 SEL R0, R3, R0, !P1 ;  /* 0x0000000003003207 */ /* 0x000fe40004800000 */
[----:B------:R-:W-:Y:S02]  /*5770*/  CS2R R120, SRZ ;  /* 0x0000000000787805 */ /* 0x000fe4000001ff00 */
[----:B------:R-:W-:Y:S02]  /*5780*/  CS2R R106, SRZ ;  /* 0x00000000006a7805 */ /* 0x000fe4000001ff00 */
[----:B------:R-:W-:Y:S02]  /*5790*/  CS2R R104, SRZ ;  /* 0x0000000000687805 */ /* 0x000fe4000001ff00 */
[----:B------:R-:W-:Y:S04]  /*57a0*/  LOP3.LUT R0, R0, 0x1, RZ, 0xc0, !PT ;  /* 0x0000000100007812 */ /* 0x000fe800078ec0ff */
[----:B------:R-:W-:Y:S01]  /*57b0*/  ISETP.NE.U32.AND P0, PT, R0, 0x1, PT ;  /* 0x000000010000780c */ /* 0x000fe20003f05070 */
[----:B------:R-:W-:Y:S01]  /*57c0*/  @!UPT UIADD3 URZ, UPT, UPT, URZ, URZ, URZ ;  /* 0x000000fffffff290 */ /* 0x000fe2000fffe0ff */
[----:B------:R-:W-:Y:S11]  /*57d0*/  @!P5 BRA `(.L_x_86) ;  /* 0x00000000000cd947 */ /* 0x000ff60003800000 */
[----:B------:R-:W-:Y:S04]  /*57e0*/  SHF.L.U32 R3, R213, 0x1f, RZ ;  /* 0x0000001fd5037819 */ /* 0x000fe800000006ff */
[----:B------:R-:W1:Y:S02]  /*57f0*/  SYNCS.PHASECHK.TRANS64.TRYWAIT P1, [UR41+0x30], R3 ;  /* 0x00003003ff0075a7 */ /* 0x000e640008021129 */
[----:B-1----:R-:W-:Y:S05]  /*5800*/  @!P1 BRA `(.L_x_87) ;  /* 0x00000028003c9947 */ /* 0x002fea0003800000 */
.L_x_86:
[----:B------:R-:W-:Y:S05]  /*5810*/  BSYNC B0 ;  /* 0x0000000000007941 */ /* 0x000fea0003800000 */
.L_x_85:
[----:B------:R2:W4:Y:S01]  /*5820*/  @P0 LDS.128 R108, [R206+UR41+0x200] ;  /* 0x00020029ce6c0984 */ /* 0x0005220008000c00 */
[----:B------:R-:W-:Y:S01]  /*5830*/  UIADD3 UR4, UPT, UPT, UR41, 0x38, URZ ;  /* 0x0000003829047890 */ /* 0x000fe2000fffe0ff */
[----:B------:R-:W-:Y:S02]  /*5840*/  LOP3.LUT R213, R213, 0x1, RZ, 0x3c, !PT ;  /* 0x00000001d5d57812 */ /* 0x000fe400078e3cff */
[----:B------:R2:W1:Y:S01]  /*5850*/  @P0 LDS.128 R112, [R206+UR41+0xa00] ;  /* 0x000a0029ce700984 */ /* 0x0004620008000c00 */
[----:B------:R-:W-:Y:S03]  /*5860*/  UPRMT UR4, UR37, 0x654, UR4 ;  /* 0x0000065425047896 */ /* 0x000fe60008000004 */
[----:B------:R2:W1:Y:S04]  /*5870*/  @P0 LDS.128 R116, [R206+UR41+0x1200] ;  /* 0x00120029ce740984 */ /* 0x0004680008000c00 */
[----:B------:R2:W1:Y:S04]  /*5880*/  @P0 LDS.128 R120, [R206+UR41+0x1a00] ;  /* 0x001a0029ce780984 */ /* 0x0004680008000c00 */
[----:B------:R2:W1:Y:S01]  /*5890*/  @P0 LDS.128 R104, [R206+UR41+0x2200] ;  /* 0x00220029ce680984 */ /* 0x0004620008000c00 */
[----:B------:R-:W-:Y:S01]  /*58a0*/  @!PT LDS RZ, [RZ] ;  /* 0x00000000fffff984 */ /* 0x000fe20000000800 */
[----:B------:R-:W-:Y:S01]  /*58b0*/  @!PT LDS RZ, [RZ] ;  /* 0x00000000fffff984 */ /* 0x000fe20000000800 */
[----:B------:R-:W-:Y:S01]  /*58c0*/  @!PT LDS RZ, [RZ] ;  /* 0x00000000fffff984 */ /* 0x000fe20000000800 */
[----:B------:R-:W-:Y:S01]  /*58d0*/  @!PT LDS RZ, [RZ] ;  /* 0x00000000fffff984 */ /* 0x000fe20000000800 */
[----:B------:R5:W-:Y:S06]  /*58e0*/  MEMBAR.ALL.CTA ;  /* 0x0000000000007992 */ /* 0x000bec0000008000 */
[----:B-----5:R-:W5:Y:S02]  /*58f0*/  FENCE.VIEW.ASYNC.S ;  /* 0x00000000000073c6 */ /* 0x020f640000000000 */
[----:B-----5:R-:W-:Y:S01]  /*5900*/  SYNCS.ARRIVE.TRANS64.RED.A1T0 RZ, [UR4], RZ ;  /* 0x000000ffffff79a7 */ /* 0x020fe20008100404 */
.L_x_84:
[----:B------:R-:W-:Y:S05]  /*5910*/  BSYNC B1 ;  /* 0x0000000000017941 */ /* 0x000fea0003800000 */
.L_x_83:
[----:B-1----:R-:W-:Y:S04]  /*5920*/  LEA.HI R0, R96, R96, RZ, 0x1 ;  /* 0x0000006060007211 */ /* 0x002fe800078f08ff */
[----:B------:R-:W-:Y:S02]  /*5930*/  SHF.R.U32.HI R7, RZ, 0x1, R0 ;  /* 0x00000001ff077819 */ /* 0x000fe40000011600 */
[----:B------:R-:W-:Y:S03]  /*5940*/  LOP3.LUT R5, R0, 0xffe, RZ, 0xc0, !PT ;  /* 0x00000ffe00057812 */ /* 0x000fe600078ec0ff */
[----:B------:R-:W-:Y:S02]  /*5950*/  IMAD R3, R7, 0xa0, R2 ;  /* 0x000000a007037824 */ /* 0x000fe400078e0202 */
[----:B------:R-:W-:Y:S04]  /*5960*/  IMAD.IADD R0, R96, 0x1, -R5 ;  /* 0x0000000160007824 */ /* 0x000fe800078e0a05 */
[----:B------:R-:W-:Y:S05]  /*5970*/  IMAD R99, R0, 0x100000, R3 ;  /* 0x0010000000637824 */ /* 0x000fea00078e0203 */
[----:B------:R-:W-:Y:S04]  /*5980*/  SHF.R.U32.HI R4, RZ, 0x15, R99 ;  /* 0x00000015ff047819 */ /* 0x000fe80000011663 */
[----:B------:R-:W-:Y:S01]  /*5990*/  LOP3.LUT P0, RZ, R4, 0x3, R207, 0x48, !PT ;  /* 0x0000000304ff7812 */ /* 0x000fe200078048cf */
[----:B------:R-:W-:Y:S01]  /*59a0*/  @!UPT UIADD3 URZ, UPT, UPT, URZ, URZ, URZ ;  /* 0x000000fffffff290 */ /* 0x000fe2000fffe0ff */
[----:B------:R-:W-:Y:S11]  /*59b0*/  @P4 BRA `(.L_x_88) ;  /* 0x0000000000084947 */ /* 0x000ff60003800000 */
[----:B------:R-:W1:Y:S02]  /*59c0*/  SYNCS.PHASECHK.TRANS64.TRYWAIT P1, [R16+URZ+0x70], R9 ;  /* 0x00007009100075a7 */ /* 0x000e6400080211ff */
[----:B-1----:R-:W-:Y:S05]  /*59d0*/  @!P1 BRA `(.L_x_89) ;  /* 0x0000002400e09947 */ /* 0x002fea0003800000 */
.L_x_88:
[----:B------:R-:W-:Y:S05]  /*59e0*/  @!P0 BRA `(.L_x_90) ;  /* 0x0000000000408947 */ /* 0x000fea0003800000 */
[----:B------:R-:W1:Y:S01]  /*59f0*/  LDCU.64 UR8, c[0x4][0x70] ;  /* 0x01000e00ff0877ac */ /* 0x000e620008000a00 */
[----:B------:R-:W-:Y:S01]  /*5a00*/  MOV R15, 0x0 ;  /* 0x00000000000f7802 */ /* 0x000fe20000000f00 */
[----:B------:R-:W-:Y:S02]  /*5a10*/  HFMA2 R12, -RZ, RZ, 0, 5.9604644775390625e-08 ;  /* 0x00000001ff0c7431 */ /* 0x000fe400000001ff */
[----:B------:R-:W-:Y:S02]  /*5a20*/  IMAD.MOV.U32 R8, RZ, RZ, 0x192 ;  /* 0x00000192ff087424 */ /* 0x000fe400078e00ff */
[----:B------:R-:W-:Y:S01]  /*5a30*/  IMAD.MOV.U32 R13, RZ, RZ, RZ ;  /* 0x000000ffff0d7224 */ /* 0x000fe200078e00ff */
[----:B------:R-:W5:Y:S01]  /*5a40*/  LDCU.64 UR6, c[0x4][0x78] ;  /* 0x01000f00ff0677ac */ /* 0x000f620008000a00 */
[----:B------:R-:W2:Y:S01]  /*5a50*/  LDC.64 R14, c[0x4][R15] ;  /* 0x010000000f0e7b82 */ /* 0x000ea20000000a00 */
[----:B------:R-:W3:Y:S01]  /*5a60*/  LDCU.64 UR4, c[0x4][0x10] ;  /* 0x01000200ff0477ac */ /* 0x000ee20008000a00 */
[----:B-1----:R-:W-:Y:S01]  /*5a70*/  MOV R5, UR9 ;  /* 0x0000000900057c02 */ /* 0x002fe20008000f00 */
[----:B------:R-:W-:Y:S01]  /*5a80*/  IMAD.U32 R4, RZ, RZ, UR8 ;  /* 0x00000008ff047e24 */ /* 0x000fe2000f8e00ff */
[----:B-----5:R-:W-:Y:S01]  /*5a90*/  MOV R7, UR7 ;  /* 0x0000000700077c02 */ /* 0x020fe20008000f00 */
[----:B------:R-:W-:Y:S01]  /*5aa0*/  IMAD.U32 R6, RZ, RZ, UR6 ;  /* 0x00000006ff067e24 */ /* 0x000fe2000f8e00ff */
[----:B---3--:R-:W-:Y:S01]  /*5ab0*/  MOV R11, UR5 ;  /* 0x00000005000b7c02 */ /* 0x008fe20008000f00 */
[----:B------:R-:W-:Y:S02]  /*5ac0*/  IMAD.U32 R10, RZ, RZ, UR4 ;  /* 0x00000004ff0a7e24 */ /* 0x000fe4000f8e00ff */
[----:B------:R-:W-:Y:S07]  /*5ad0*/  LEPC R20, `(.L_x_90) ;  /* 0x000000001014794e */ /* 0x000fee0000000000 */
[----:B--2-4-:R-:W-:Y:S05]  /*5ae0*/  CALL.ABS.NOINC R14 ;  /* 0x000000000e007343 */ /* 0x014fea0003c00000 */
.L_x_90:
[----:B------:R-:W-:Y:S05]  /*5af0*/  WARPSYNC.ALL ;  /* 0x0000000000007948 */ /* 0x000fea0003800000 */
[C---:B------:R-:W-:Y:S01]  /*5b00*/  R2UR UR4, R99.reuse ;  /* 0x00000000630472ca */ /* 0x040fe200000e0000 */
[----:B------:R-:W-:Y:S05]  /*5b10*/  VIADD R0, R99, 0x20 ;  /* 0x0000002063007836 */ /* 0x000fea0000000000 */
[----:B------:R-:W-:Y:S04]  /*5b20*/  SHF.R.U32.HI R0, RZ, 0x15, R0 ;  /* 0x00000015ff007819 */ /* 0x000fe80000011600 */
[----:B------:R-:W-:Y:S03]  /*5b30*/  LOP3.LUT P0, RZ, R0, 0x3, R207, 0x48, !PT ;  /* 0x0000000300ff7812 */ /* 0x000fe600078048cf */
[----:B------:R-:W1:Y:S01]  /*5b40*/  LDTM.16dp32bit_t0_t15.x16 R72, tmem[UR4] ;  /* 0x00000004004879ee */ /* 0x000e620008a00000 */
[----:B------:R-:W1:Y:S09]  /*5b50*/  LDTM.16dp32bit_t16_t31.x16 R72, tmem[UR4+0x10] ;  /* 0x00001004004879ee */ /* 0x000e720008a20000 */
[----:B-1----:R-:W-:Y:S05]  /*5b60*/  @!P0 BRA `(.L_x_91) ;  /* 0x0000000000408947 */ /* 0x002fea0003800000 */
        /* <DEDUP_REMOVED lines=16> */
.L_x_91:
[----:B------:R-:W-:Y:S05]  /*5c70*/  WARPSYNC.ALL ;  /* 0x0000000000007948 */ /* 0x000fea0003800000 */
[C---:B------:R-:W-:Y:S01]  /*5c80*/  R2UR UR4, R99.reuse ;  /* 0x00000000630472ca */ /* 0x040fe200000e0000 */
[----:B------:R-:W-:Y:S05]  /*5c90*/  VIADD R0, R99, 0x40 ;  /* 0x0000004063007836 */ /* 0x000fea0000000000 */
[----:B------:R-:W-:Y:S04]  /*5ca0*/  SHF.R.U32.HI R0, RZ, 0x15, R0 ;  /* 0x00000015ff007819 */ /* 0x000fe80000011600 */
[----:B------:R-:W-:Y:S03]  /*5cb0*/  LOP3.LUT P0, RZ, R0, 0x3, R207, 0x48, !PT ;  /* 0x0000000300ff7812 */ /* 0x000fe600078048cf */
[----:B------:R-:W1:Y:S01]  /*5cc0*/  LDTM.16dp32bit_t0_t15.x16 R56, tmem[UR4+0x20] ;  /* 0x00002004003879ee */ /* 0x000e620008a00000 */
        /* <DEDUP_REMOVED lines=18> */
.L_x_92:
        /* <DEDUP_REMOVED lines=24> */
.L_x_93:
        /* <DEDUP_REMOVED lines=24> */
.L_x_94:
[----:B------:R-:W-:Y:S01]  /*60f0*/  LOP3.LUT P0, RZ, R205, 0x60, RZ, 0xc0, !PT ;  /* 0x00000060cdff7812 */ /* 0x000fe2000780c0ff */
[----:B------:R-:W-:Y:S05]  /*6100*/  WARPSYNC.ALL ;  /* 0x0000000000007948 */ /* 0x000fea0003800000 */
[----:B------:R-:W-:Y:S01]  /*6110*/  R2UR UR4, R99 ;  /* 0x00000000630472ca */ /* 0x000fe200000e0000 */
[----:B---3--:R-:W-:Y:S01]  /*6120*/  FMUL R72, R98, R72 ;  /* 0x0000004862487220 */ /* 0x008fe20000400000 */
[----:B------:R-:W-:Y:S01]  /*6130*/  R2UR UR5, R16 ;  /* 0x00000000100572ca */ /* 0x000fe200000e0000 */
[C---:B------:R-:W-:Y:S01]  /*6140*/  FMUL R73, R98.reuse, R73 ;  /* 0x0000004962497220 */ /* 0x040fe20000400000 */
[----:B----4-:R-:W-:Y:S01]  /*6150*/  F2FP.F16.E4M3.UNPACK_B R102, R108 ;  /* 0x0000006cff66723e */ /* 0x010fe200020006ff */
[C---:B------:R-:W-:Y:S01]  /*6160*/  FMUL R76, R98.reuse, R76 ;  /* 0x0000004c624c7220 */ /* 0x040fe20000400000 */
[----:B------:R-:W-:Y:S01]  /*6170*/  F2FP.F16.E4M3.UNPACK_B R139, R108.H1 ;  /* 0x0000006cff8b723e */ /* 0x000fe200030006ff */
[C---:B------:R-:W-:Y:S01]  /*6180*/  FMUL R77, R98.reuse, R77 ;  /* 0x0000004d624d7220 */ /* 0x040fe20000400000 */
[C---:B------:R-:W-:Y:S01]  /*6190*/  FMUL R80, R98.reuse, R80 ;  /* 0x0000005062507220 */ /* 0x040fe20000400000 */
[--C-:B------:R-:W-:Y:S01]  /*61a0*/  HADD2.F32 R100, -RZ, R102.reuse.H0_H0 ;  /* 0x20000066ff647230 */ /* 0x100fe20000004100 */
[-C--:B------:R-:W-:Y:S01]  /*61b0*/  F2FP.F16.E4M3.UNPACK_B R108, R109.reuse ;  /* 0x0000006dff6c723e */ /* 0x080fe200020006ff */
[----:B------:R-:W-:Y:S01]  /*61c0*/  HADD2.F32 R102, -RZ, R102.H1_H1 ;  /* 0x30000066ff667230 */ /* 0x000fe20000004100 */
[----:B------:R-:W-:Y:S01]  /*61d0*/  F2FP.F16.E4M3.UNPACK_B R109, R109.H1 ;  /* 0x0000006dff6d723e */ /* 0x000fe200030006ff */
[--C-:B------:R-:W-:Y:S01]  /*61e0*/  HADD2.F32 R103, -RZ, R139.reuse.H0_H0 ;  /* 0x2000008bff677230 */ /* 0x100fe20000004100 */
[----:B------:R-:W-:Y:S01]  /*61f0*/  LDTM.16dp32bit_t0_t15.x16 R4, tmem[UR4+0x80] ;  /* 0x00008004000479ee */ /* 0x000fe20008a00000 */
[----:B------:R-:W1:Y:S01]  /*6200*/  LDTM.16dp32bit_t16_t31.x16 R4, tmem[UR4+0x90] ;  /* 0x00009004000479ee */ /* 0x000e620008a20000 */
[----:B------:R-:W-:Y:S01]  /*6210*/  NOP ;  /* 0x0000000000007918 */ /* 0x000fe20000000000 */
[C---:B------:R-:W-:Y:S01]  /*6220*/  FFMA R72, R101.reuse, R100, R72 ;  /* 0x0000006465487223 */ /* 0x040fe20000000048 */
[C---:B------:R-:W-:Y:S01]  /*6230*/  FFMA R73, R101.reuse, R102, R73 ;  /* 0x0000006665497223 */ /* 0x040fe20000000049 */
[----:B------:R-:W-:Y:S01]  /*6240*/  F2FP.F16.E4M3.UNPACK_B R166, R104 ;  /* 0x00000068ffa6723e */ /* 0x000fe200020006ff */
[----:B------:R-:W-:Y:S01]  /*6250*/  UIADD3 UR5, UPT, UPT, UR5, 0x90, URZ ;  /* 0x0000009005057890 */ /* 0x000fe2000fffe0ff */
[C---:B------:R-:W-:Y:S01]  /*6260*/  FMUL R81, R98.reuse, R81 ;  /* 0x0000005162517220 */ /* 0x040fe20000400000 */
[C---:B------:R-:W-:Y:S01]  /*6270*/  FMUL R0, R98.reuse, R84 ;  /* 0x0000005462007220 */ /* 0x040fe20000400000 */
[C---:B------:R-:W-:Y:S01]  /*6280*/  FMUL R3, R98.reuse, R85 ;  /* 0x0000005562037220 */ /* 0x040fe20000400000 */
[--C-:B------:R-:W-:Y:S01]  /*6290*/  HADD2.F32 R165, -RZ, R166.reuse.H0_H0 ;  /* 0x200000a6ffa57230 */ /* 0x100fe20000004100 */
[----:B------:R-:W-:Y:S01]  /*62a0*/  F2FP.F16.E4M3.UNPACK_B R168, R104.H1 ;  /* 0x00000068ffa8723e */ /* 0x000fe200030006ff */
[----:B------:R-:W-:Y:S01]  /*62b0*/  HADD2.F32 R104, -RZ, R139.H1_H1 ;  /* 0x3000008bff687230 */ /* 0x000fe20000004100 */
[----:B------:R-:W-:Y:S01]  /*62c0*/  UPRMT UR5, UR37, 0x654, UR5 ;  /* 0x0000065425057896 */ /* 0x000fe20008000005 */
[C---:B------:R-:W-:Y:S01]  /*62d0*/  FMUL R22, R98.reuse, R56 ;  /* 0x0000003862167220 */ /* 0x040fe20000400000 */
[----:B------:R-:W-:Y:S01]  /*62e0*/  F2FP.F16.E4M3.UNPACK_B R137, R110 ;  /* 0x0000006eff89723e */ /* 0x000fe200020006ff */
[----:B------:R-:W-:Y:S02]  /*62f0*/  HADD2.F32 R166, -RZ, R166.H1_H1 ;  /* 0x300000a6ffa67230 */ /* 0x000fe40000004100 */
[C---:B------:R-:W-:Y:S01]  /*6300*/  FMUL R23, R98.reuse, R57 ;  /* 0x0000003962177220 */ /* 0x040fe20000400000 */
[C---:B------:R-:W-:Y:S01]  /*6310*/  FMUL R56, R98.reuse, R60 ;  /* 0x0000003c62387220 */ /* 0x040fe20000400000 */
[----:B------:R-:W-:Y:S01]  /*6320*/  F2FP.F16.E4M3.UNPACK_B R170, R105 ;  /* 0x00000069ffaa723e */ /* 0x000fe200020006ff */
[----:B------:R-:W-:Y:S02]  /*6330*/  HADD2.F32 R167, -RZ, R168.H0_H0 ;  /* 0x200000a8ffa77230 */ /* 0x000fe40000004100 */
[C---:B------:R-:W-:Y:S01]  /*6340*/  FMUL R57, R98.reuse, R61 ;  /* 0x0000003d62397220 */ /* 0x040fe20000400000 */
[----:B-1----:R-:W-:Y:S01]  /*6350*/  SYNCS.ARRIVE.TRANS64.RED.A1T0 RZ, [UR5], RZ ;  /* 0x000000ffffff79a7 */ /* 0x002fe20008100405 */
[C---:B------:R-:W-:Y:S01]  /*6360*/  FMUL R60, R98.reuse, R64 ;  /* 0x00000040623c7220 */ /* 0x040fe20000400000 */
[----:B------:R-:W-:Y:S01]  /*6370*/  F2FP.F16.E4M3.UNPACK_B R172, R105.H1 ;  /* 0x00000069ffac723e */ /* 0x000fe200030006ff */
[----:B------:R-:W-:Y:S02]  /*6380*/  HADD2.F32 R105, -RZ, R108.H0_H0 ;  /* 0x2000006cff697230 */ /* 0x000fe40000004100 */
[C---:B------:R-:W-:Y:S01]  /*6390*/  FMUL R61, R98.reuse, R65 ;  /* 0x00000041623d7220 */ /* 0x040fe20000400000 */
[C---:B------:R-:W-:Y:S01]  /*63a0*/  FMUL R64, R98.reuse, R68 ;  /* 0x0000004462407220 */ /* 0x040fe20000400000 */
[----:B------:R-:W-:Y:S01]  /*63b0*/  F2FP.F16.E4M3.UNPACK_B R174, R106 ;  /* 0x0000006affae723e */ /* 0x000fe200020006ff */
[----:B------:R-:W-:Y:S02]  /*63c0*/  HADD2.F32 R168, -RZ, R168.H1_H1 ;  /* 0x300000a8ffa87230 */ /* 0x000fe40000004100 */
[C---:B------:R-:W-:Y:S01]  /*63d0*/  FMUL R65, R98.reuse, R69 ;  /* 0x0000004562417220 */ /* 0x040fe20000400000 */
[C---:B------:R-:W-:Y:S01]  /*63e0*/  FMUL R40, R98.reuse, R40 ;  /* 0x0000002862287220 */ /* 0x040fe20000400000 */
[----:B------:R-:W-:Y:S01]  /*63f0*/  F2FP.F16.E4M3.UNPACK_B R176, R106.H1 ;  /* 0x0000006affb0723e */ /* 0x000fe200030006ff */
[----:B------:R-:W-:Y:S02]  /*6400*/  HADD2.F32 R106, -RZ, R108.H1_H1 ;  /* 0x3000006cff6a7230 */ /* 0x000fe40000004100 */
[C---:B------:R-:W-:Y:S01]  /*6410*/  FMUL R41, R98.reuse, R41 ;  /* 0x0000002962297220 */ /* 0x040fe20000400000 */
[C---:B------:R-:W-:Y:S01]  /*6420*/  FMUL R44, R98.reuse, R44 ;  /* 0x0000002c622c7220 */ /* 0x040fe20000400000 */
[----:B------:R-:W-:Y:S01]  /*6430*/  F2FP.F16.E4M3.UNPACK_B R135, R110.H1 ;  /* 0x0000006eff87723e */ /* 0x000fe200030006ff */
[----:B------:R-:W-:Y:S02]  /*6440*/  HADD2.F32 R108, -RZ, R109.H1_H1 ;  /* 0x3000006dff6c7230 */ /* 0x000fe40000004100 */
[C---:B------:R-:W-:Y:S01]  /*6450*/  FMUL R45, R98.reuse, R45 ;  /* 0x0000002d622d7220 */ /* 0x040fe20000400000 */
[----:B------:R-:W-:Y:S02]  /*6460*/  HADD2.F32 R110, -RZ, R137.H1_H1 ;  /* 0x30000089ff6e7230 */ /* 0x000fe40000004100 */
[C---:B------:R-:W-:Y:S01]  /*6470*/  FMUL R48, R98.reuse, R48 ;  /* 0x0000003062307220 */ /* 0x040fe20000400000 */
[----:B------:R-:W-:Y:S01]  /*6480*/  F2FP.F16.E4M3.UNPACK_B R177, R107 ;  /* 0x0000006bffb1723e */ /* 0x000fe200020006ff */
[C---:B------:R-:W-:Y:S01]  /*6490*/  FMUL R49, R98.reuse, R49 ;  /* 0x0000003162317220 */ /* 0x040fe20000400000 */
[C---:B------:R-:W-:Y:S01]  /*64a0*/  FMUL R52, R98.reuse, R52 ;  /* 0x0000003462347220 */ /* 0x040fe20000400000 */
[----:B------:R-:W-:Y:S01]  /*64b0*/  F2FP.F16.E4M3.UNPACK_B R178, R107.H1 ;  /* 0x0000006bffb2723e */ /* 0x000fe200030006ff */
[----:B------:R-:W-:Y:S02]  /*64c0*/  HADD2.F32 R107, -RZ, R109.H0_H0 ;  /* 0x2000006dff6b7230 */ /* 0x000fe40000004100 */
[C---:B------:R-:W-:Y:S01]  /*64d0*/  FMUL R53, R98.reuse, R53 ;  /* 0x0000003562357220 */ /* 0x040fe20000400000 */
[----:B------:R-:W-:Y:S02]  /*64e0*/  HADD2.F32 R109, -RZ, R137.H0_H0 ;  /* 0x20000089ff6d7230 */ /* 0x000fe40000004100 */
[C---:B------:R-:W-:Y:S01]  /*64f0*/  FMUL R24, R98.reuse, R24 ;  /* 0x0000001862187220 */ /* 0x040fe20000400000 */
[----:B------:R-:W-:Y:S01]  /*6500*/  F2FP.F16.E4M3.UNPACK_B R133, R111 ;  /* 0x0000006fff85723e */ /* 0x000fe200020006ff */
[C---:B------:R-:W-:Y:S01]  /*6510*/  FMUL R25, R98.reuse, R25 ;  /* 0x0000001962197220 */ /* 0x040fe20000400000 */
[C---:B------:R-:W-:Y:S01]  /*6520*/  FMUL R28, R98.reuse, R28 ;  /* 0x0000001c621c7220 */ /* 0x040fe20000400000 */
[----:B------:R-:W-:Y:S01]  /*6530*/  F2FP.F16.E4M3.UNPACK_B R131, R111.H1 ;  /* 0x0000006fff83723e */ /* 0x000fe200030006ff */
[--C-:B------:R-:W-:Y:S02]  /*6540*/  HADD2.F32 R111, -RZ, R135.reuse.H0_H0 ;  /* 0x20000087ff6f7230 */ /* 0x100fe40000004100 */
[C---:B------:R-:W-:Y:S01]  /*6550*/  FMUL R29, R98.reuse, R29 ;  /* 0x0000001d621d7220 */ /* 0x040fe20000400000 */
[C---:B------:R-:W-:Y:S01]  /*6560*/  FMUL R32, R98.reuse, R32 ;  /* 0x0000002062207220 */ /* 0x040fe20000400000 */
[----:B------:R-:W-:Y:S01]  /*6570*/  F2FP.F16.E4M3.UNPACK_B R129, R112 ;  /* 0x00000070ff81723e */ /* 0x000fe200020006ff */
[--C-:B------:R-:W-:Y:S02]  /*6580*/  HADD2.F32 R169, -RZ, R170.reuse.H0_H0 ;  /* 0x200000aaffa97230 */ /* 0x100fe40000004100 */
[C---:B------:R-:W-:Y:S01]  /*6590*/  FMUL R33, R98.reuse, R33 ;  /* 0x0000002162217220 */ /* 0x040fe20000400000 */
[C---:B------:R-:W-:Y:S01]  /*65a0*/  FMUL R36, R98.reuse, R36 ;  /* 0x0000002462247220 */ /* 0x040fe20000400000 */
[----:B------:R-:W-:Y:S01]  /*65b0*/  F2FP.F16.E4M3.UNPACK_B R127, R112.H1 ;  /* 0x00000070ff7f723e */ /* 0x000fe200030006ff */
[----:B------:R-:W-:Y:S02]  /*65c0*/  HADD2.F32 R112, -RZ, R135.H1_H1 ;  /* 0x30000087ff707230 */ /* 0x000fe40000004100 */
[C---:B------:R-:W-:Y:S01]  /*65d0*/  FMUL R37, R98.reuse, R37 ;  /* 0x0000002562257220 */ /* 0x040fe20000400000 */
[C---:B------:R-:W-:Y:S01]  /*65e0*/  FMUL R4, R98.reuse, R4 ;  /* 0x0000000462047220 */ /* 0x040fe20000400000 */
[----:B------:R-:W-:Y:S01]  /*65f0*/  F2FP.F16.E4M3.UNPACK_B R125, R113 ;  /* 0x00000071ff7d723e */ /* 0x000fe200020006ff */
[----:B------:R-:W-:Y:S02]  /*6600*/  HADD2.F32 R170, -RZ, R170.H1_H1 ;  /* 0x300000aaffaa7230 */ /* 0x000fe40000004100 */
[C---:B------:R-:W-:Y:S01]  /*6610*/  FMUL R5, R98.reuse, R5 ;  /* 0x0000000562057220 */ /* 0x040fe20000400000 */
[C---:B------:R-:W-:Y:S01]  /*6620*/  FMUL R8, R98.reuse, R8 ;  /* 0x0000000862087220 */ /* 0x040fe20000400000 */
[----:B------:R-:W-:Y:S01]  /*6630*/  F2FP.F16.E4M3.UNPACK_B R124, R113.H1 ;  /* 0x00000071ff7c723e */ /* 0x000fe200030006ff */
[----:B------:R-:W-:Y:S02]  /*6640*/  HADD2.F32 R113, -RZ, R133.H0_H0 ;  /* 0x20000085ff717230 */ /* 0x000fe40000004100 */
[C---:B------:R-:W-:Y:S01]  /*6650*/  FMUL R9, R98.reuse, R9 ;  /* 0x0000000962097220 */ /* 0x040fe20000400000 */
[--C-:B------:R-:W-:Y:S02]  /*6660*/  HADD2.F32 R173, -RZ, R174.reuse.H0_H0 ;  /* 0x200000aeffad7230 */ /* 0x100fe40000004100 */
[C---:B------:R-:W-:Y:S01]  /*6670*/  FMUL R12, R98.reuse, R12 ;  /* 0x0000000c620c7220 */ /* 0x040fe20000400000 */
[----:B------:R-:W-:Y:S01]  /*6680*/  F2FP.F16.E4M3.UNPACK_B R126, R114 ;  /* 0x00000072ff7e723e */ /* 0x000fe200020006ff */
[----:B------:R-:W-:Y:S02]  /*6690*/  HADD2.F32 R174, -RZ, R174.H1_H1 ;  /* 0x300000aeffae7230 */ /* 0x000fe40000004100 */
[C---:B------:R-:W-:Y:S01]  /*66a0*/  FMUL R13, R98.reuse, R13 ;  /* 0x0000000d620d7220 */ /* 0x040fe20000400000 */
[----:B------:R-:W-:Y:S02]  /*66b0*/  HADD2.F32 R100, -RZ, R177.H1_H1 ;  /* 0x300000b1ff647230 */ /* 0x000fe40000004100 */
[C---:B------:R-:W-:Y:S01]  /*66c0*/  FMUL R16, R98.reuse, R16 ;  /* 0x0000001062107220 */ /* 0x040fe20000400000 */
[----:B------:R-:W-:Y:S01]  /*66d0*/  F2FP.F16.E4M3.UNPACK_B R128, R114.H1 ;  /* 0x00000072ff80723e */ /* 0x000fe200030006ff */
[----:B------:R-:W-:Y:S02]  /*66e0*/  HADD2.F32 R114, -RZ, R133.H1_H1 ;  /* 0x30000085ff727230 */ /* 0x000fe40000004100 */
[C---:B------:R-:W-:Y:S01]  /*66f0*/  FMUL R17, R98.reuse, R17 ;  /* 0x0000001162117220 */ /* 0x040fe20000400000 */
[C---:B------:R-:W-:Y:S01]  /*6700*/  FMUL R74, R98.reuse, R74 ;  /* 0x0000004a624a7220 */ /* 0x040fe20000400000 */
[----:B------:R-:W-:Y:S01]  /*6710*/  F2FP.F16.E4M3.UNPACK_B R130, R115 ;  /* 0x00000073ff82723e */ /* 0x000fe200020006ff */
[C---:B------:R-:W-:Y:S01]  /*6720*/  FMUL R75, R98.reuse, R75 ;  /* 0x0000004b624b7220 */ /* 0x040fe20000400000 */
[C---:B------:R-:W-:Y:S01]  /*6730*/  FMUL R78, R98.reuse, R78 ;  /* 0x0000004e624e7220 */ /* 0x040fe20000400000 */
[----:B------:R-:W-:Y:S01]  /*6740*/  F2FP.F16.E4M3.UNPACK_B R132, R115.H1 ;  /* 0x00000073ff84723e */ /* 0x000fe200030006ff */
[C---:B------:R-:W-:Y:S01]  /*6750*/  FFMA R74, R101.reuse, R103, R74 ;  /* 0x00000067654a7223 */ /* 0x040fe2000000004a */
[C---:B------:R-:W-:Y:S01]  /*6760*/  FFMA R75, R101.reuse, R104, R75 ;  /* 0x00000068654b7223 */ /* 0x040fe2000000004b */
[----:B------:R-:W-:Y:S01]  /*6770*/  F2FP.F16.E4M3.UNPACK_B R134, R116 ;  /* 0x00000074ff86723e */ /* 0x000fe200020006ff */
[--C-:B------:R-:W-:Y:S02]  /*6780*/  HADD2.F32 R115, -RZ, R131.reuse.H0_H0 ;  /* 0x20000083ff737230 */ /* 0x100fe40000004100 */
[C---:B------:R-:W-:Y:S01]  /*6790*/  FFMA R76, R101.reuse, R105, R76 ;  /* 0x00000069654c7223 */ /* 0x040fe2000000004c */
[----:B------:R-:W-:Y:S01]  /*67a0*/  FFMA R77, R101, R106, R77 ;  /* 0x0000006a654d7223 */ /* 0x000fe2000000004d */
[----:B------:R-:W-:Y:S01]  /*67b0*/  F2FP.F16.E4M3.UNPACK_B R136, R116.H1 ;  /* 0x00000074ff88723e */ /* 0x000fe200030006ff */
[----:B------:R-:W-:Y:S01]  /*67c0*/  HADD2.F32 R116, -RZ, R131.H1_H1 ;  /* 0x30000083ff747230 */ /* 0x000fe20000004100 */
[----:B------:R-:W-:Y:S01]  /*67d0*/  F2FP.SATFINITE.E4M3.F32.PACK_AB_MERGE_C R192, R75, R74, RZ ;  /* 0x0000004a4bc0723e */ /* 0x000fe200048070ff */
[----:B------:R-:W-:Y:S01]  /*67e0*/  FFMA R78, R101, R107, R78 ;  /* 0x0000006b654e7223 */ /* 0x000fe2000000004e */
[--C-:B------:R-:W-:Y:S02]  /*67f0*/  HADD2.F32 R133, -RZ, R134.reuse.H0_H0 ;  /* 0x20000086ff857230 */ /* 0x100fe40000004100 */
[C---:B------:R-:W-:Y:S01]  /*6800*/  FMUL R79, R98.reuse, R79 ;  /* 0x0000004f624f7220 */ /* 0x040fe20000400000 */
[----:B------:R-:W-:Y:S01]  /*6810*/  F2FP.SATFINITE.E4M3.F32.PACK_AB_MERGE_C R192, R73, R72, R192 ;  /* 0x0000004849c0723e */ /* 0x000fe200048070c0 */
[----:B------:R-:W-:Y:S02]  /*6820*/  HADD2.F32 R134, -RZ, R134.H1_H1 ;  /* 0x30000086ff867230 */ /* 0x000fe40000004100 */
[C---:B------:R-:W-:Y:S01]  /*6830*/  FMUL R82, R98.reuse, R82 ;  /* 0x0000005262527220 */ /* 0x040fe20000400000 */
[C---:B------:R-:W-:Y:S01]  /*6840*/  FFMA R79, R101.reuse, R108, R79 ;  /* 0x0000006c654f7223 */ /* 0x040fe2000000004f */
[C---:B------:R-:W-:Y:S01]  /*6850*/  FFMA R80, R101.reuse, R109, R80 ;  /* 0x0000006d65507223 */ /* 0x040fe20000000050 */
[----:B------:R-:W-:Y:S01]  /*6860*/  FFMA R81, R101, R110, R81 ;  /* 0x0000006e65517223 */ /* 0x000fe20000000051 */
[----:B------:R-:W-:Y:S01]  /*6870*/  F2FP.F16.E4M3.UNPACK_B R138, R117 ;  /* 0x00000075ff8a723e */ /* 0x000fe200020006ff */
[----:B------:R-:W-:Y:S01]  /*6880*/  HADD2.F32 R131, -RZ, R132.H0_H0 ;  /* 0x20000084ff837230 */ /* 0x000fe20000004100 */
[----:B------:R-:W-:Y:S01]  /*6890*/  F2FP.SATFINITE.E4M3.F32.PACK_AB_MERGE_C R193, R79, R78, RZ ;  /* 0x0000004e4fc1723e */ /* 0x000fe200048070ff */
[----:B------:R-:W-:Y:S01]  /*68a0*/  FFMA R82, R101, R111, R82 ;  /* 0x0000006f65527223 */ /* 0x000fe20000000052 */
[----:B------:R-:W-:Y:S02]  /*68b0*/  HADD2.F32 R103, -RZ, R177.H0_H0 ;  /* 0x200000b1ff677230 */ /* 0x000fe40000004100 */
[C---:B------:R-:W-:Y:S01]  /*68c0*/  FMUL R83, R98.reuse, R83 ;  /* 0x0000005362537220 */ /* 0x040fe20000400000 */
[----:B------:R-:W-:Y:S01]  /*68d0*/  F2FP.SATFINITE.E4M3.F32.PACK_AB_MERGE_C R193, R77, R76, R193 ;  /* 0x0000004c4dc1723e */ /* 0x000fe200048070c1 */
[--C-:B------:R-:W-:Y:S01]  /*68e0*/  HADD2.F32 R137, -RZ, R138.reuse.H0_H0 ;  /* 0x2000008aff897230 */ /* 0x100fe20000004100 */
[----:B------:R-:W-:Y:S01]  /*68f0*/  F2FP.F16.E4M3.UNPACK_B R140, R117.H1 ;  /* 0x00000075ff8c723e */ /* 0x000fe200030006ff */
[--C-:B------:R-:W-:Y:S02]  /*6900*/  HADD2.F32 R117, -RZ, R129.reuse.H0_H0 ;  /* 0x20000081ff757230 */ /* 0x100fe40000004100 */
[C---:B------:R-:W-:Y:S01]  /*6910*/  FFMA R83, R101.reuse, R112, R83 ;  /* 0x0000007065537223 */ /* 0x040fe20000000053 */
[C---:B------:R-:W-:Y:S01]  /*6920*/  FFMA R0, R101.reuse, R113, R0 ;  /* 0x0000007165007223 */ /* 0x040fe20000000000 */
[----:B------:R-:W-:Y:S01]  /*6930*/  FFMA R3, R101, R114, R3 ;  /* 0x0000007265037223 */ /* 0x000fe20000000003 */
[----:B------:R-:W-:Y:S02]  /*6940*/  HADD2.F32 R138, -RZ, R138.H1_H1 ;  /* 0x3000008aff8a7230 */ /* 0x000fe40000004100 */
[C---:B------:R-:W-:Y:S01]  /*6950*/  FMUL R20, R98.reuse, R86 ;  /* 0x0000005662147220 */ /* 0x040fe20000400000 */
[----:B------:R-:W-:Y:S01]  /*6960*/  F2FP.SATFINITE.E4M3.F32.PACK_AB_MERGE_C R194, R83, R82, RZ ;  /* 0x0000005253c2723e */ /* 0x000fe200048070ff */
[C---:B------:R-:W-:Y:S01]  /*6970*/  FMUL R21, R98.reuse, R87 ;  /* 0x0000005762157220 */ /* 0x040fe20000400000 */
[-C--:B------:R-:W-:Y:S01]  /*6980*/  F2FP.F16.E4M3.UNPACK_B R142, R118.reuse ;  /* 0x00000076ff8e723e */ /* 0x080fe200020006ff */
[C---:B------:R-:W-:Y:S01]  /*6990*/  FFMA R20, R101.reuse, R115, R20 ;  /* 0x0000007365147223 */ /* 0x040fe20000000014 */
[----:B------:R-:W-:Y:S01]  /*69a0*/  F2FP.F16.E4M3.UNPACK_B R144, R118.H1 ;  /* 0x00000076ff90723e */ /* 0x000fe200030006ff */
[----:B------:R-:W-:Y:S01]  /*69b0*/  HADD2.F32 R118, -RZ, R129.H1_H1 ;  /* 0x30000081ff767230 */ /* 0x000fe20000004100 */
[-C--:B------:R-:W-:Y:S01]  /*69c0*/  F2FP.F16.E4M3.UNPACK_B R146, R119.reuse ;  /* 0x00000077ff92723e */ /* 0x080fe200020006ff */
[C---:B------:R-:W-:Y:S01]  /*69d0*/  FFMA R21, R101.reuse, R116, R21 ;  /* 0x0000007465157223 */ /* 0x040fe20000000015 */
[----:B------:R-:W-:Y:S01]  /*69e0*/  F2FP.F16.E4M3.UNPACK_B R148, R119.H1 ;  /* 0x00000077ff94723e */ /* 0x000fe200030006ff */
[----:B------:R-:W-:Y:S01]  /*69f0*/  HADD2.F32 R119, -RZ, R127.H0_H0 ;  /* 0x2000007fff777230 */ /* 0x000fe20000004100 */
[-C--:B------:R-:W-:Y:S01]  /*6a00*/  F2FP.F16.E4M3.UNPACK_B R150, R120.reuse ;  /* 0x00000078ff96723e */ /* 0x080fe200020006ff */
[C---:B------:R-:W-:Y:S01]  /*6a10*/  FFMA R22, R101.reuse, R117, R22 ;  /* 0x0000007565167223 */ /* 0x040fe20000000016 */
[----:B------:R-:W-:Y:S01]  /*6a20*/  F2FP.F16.E4M3.UNPACK_B R152, R120.H1 ;  /* 0x00000078ff98723e */ /* 0x000fe200030006ff */
[----:B------:R-:W-:Y:S01]  /*6a30*/  FFMA R23, R101, R118, R23 ;  /* 0x0000007665177223 */ /* 0x000fe20000000017 */
[----:B------:R-:W-:Y:S01]  /*6a40*/  F2FP.SATFINITE.E4M3.F32.PACK_AB_MERGE_C R194, R81, R80, R194 ;  /* 0x0000005051c2723e */ /* 0x000fe200048070c2 */
[--C-:B------:R-:W-:Y:S01]  /*6a50*/  HADD2.F32 R129, -RZ, R130.reuse.H0_H0 ;  /* 0x20000082ff817230 */ /* 0x100fe20000004100 */
[----:B------:R-:W-:Y:S01]  /*6a60*/  F2FP.SATFINITE.E4M3.F32.PACK_AB_MERGE_C R195, R21, R20, RZ ;  /* 0x0000001415c3723e */ /* 0x000fe200048070ff */
[----:B------:R-:W-:Y:S01]  /*6a70*/  HADD2.F32 R130, -RZ, R130.H1_H1 ;  /* 0x30000082ff827230 */ /* 0x000fe20000004100 */
[-C--:B------:R-:W-:Y:S01]  /*6a80*/  F2FP.F16.E4M3.UNPACK_B R154, R121.reuse ;  /* 0x00000079ff9a723e */ /* 0x080fe200020006ff */
[--C-:B------:R-:W-:Y:S01]  /*6a90*/  HADD2.F32 R141, -RZ, R142.reuse.H0_H0 ;  /* 0x2000008eff8d7230 */ /* 0x100fe20000004100 */
[----:B------:R-:W-:Y:S01]  /*6aa0*/  F2FP.SATFINITE.E4M3.F32.PACK_AB_MERGE_C R195, R3, R0, R195 ;  /* 0x0000000003c3723e */ /* 0x000fe200048070c3 */
[----:B------:R-:W-:Y:S01]  /*6ab0*/  HADD2.F32 R142, -RZ, R142.H1_H1 ;  /* 0x3000008eff8e7230 */ /* 0x000fe20000004100 */
[----:B------:R-:W-:Y:S01]  /*6ac0*/  F2FP.F16.E4M3.UNPACK_B R156, R121.H1 ;  /* 0x00000079ff9c723e */ /* 0x000fe200030006ff */
[----:B------:R-:W-:Y:S02]  /*6ad0*/  HADD2.F32 R121, -RZ, R125.H0_H0 ;  /* 0x2000007dff797230 */ /* 0x000fe40000004100 */
[C---:B------:R-:W-:Y:S01]  /*6ae0*/  FMUL R58, R98.reuse, R58 ;  /* 0x0000003a623a7220 */ /* 0x040fe20000400000 */
[----:B------:R-:W-:Y:S01]  /*6af0*/  HADD2.F32 R120, -RZ, R127.H1_H1 ;  /* 0x3000007fff787230 */ /* 0x000fe20000004100 */
[----:B------:R1:W-:Y:S01]  /*6b00*/  STS.128 [R206+UR41+0x2a00], R192 ;  /* 0x002a00c0ce007988 */ /* 0x0003e20008000c29 */
[--C-:B------:R-:W-:Y:S02]  /*6b10*/  HADD2.F32 R145, -RZ, R146.reuse.H0_H0 ;  /* 0x20000092ff917230 */ /* 0x100fe40000004100 */
[C---:B------:R-:W-:Y:S01]  /*6b20*/  FFMA R58, R101.reuse, R119, R58 ;  /* 0x00000077653a7223 */ /* 0x040fe2000000003a */
[----:B------:R-:W-:Y:S01]  /*6b30*/  HADD2.F32 R146, -RZ, R146.H1_H1 ;  /* 0x30000092ff927230 */ /* 0x000fe20000004100 */
[-C--:B------:R-:W-:Y:S01]  /*6b40*/  F2FP.F16.E4M3.UNPACK_B R158, R122.reuse ;  /* 0x0000007aff9e723e */ /* 0x080fe200020006ff */
[----:B------:R-:W-:Y:S01]  /*6b50*/  HADD2.F32 R149, -RZ, R150.H0_H0 ;  /* 0x20000096ff957230 */ /* 0x000fe20000004100 */
[----:B------:R-:W-:Y:S01]  /*6b60*/  F2FP.F16.E4M3.UNPACK_B R160, R122.H1 ;  /* 0x0000007affa0723e */ /* 0x000fe200030006ff */
[----:B------:R-:W-:Y:S02]  /*6b70*/  HADD2.F32 R122, -RZ, R125.H1_H1 ;  /* 0x3000007dff7a7230 */ /* 0x000fe40000004100 */
[C---:B------:R-:W-:Y:S01]  /*6b80*/  FMUL R59, R98.reuse, R59 ;  /* 0x0000003b623b7220 */ /* 0x040fe20000400000 */
[-C--:B------:R-:W-:Y:S01]  /*6b90*/  F2FP.F16.E4M3.UNPACK_B R162, R123.reuse ;  /* 0x0000007bffa2723e */ /* 0x080fe200020006ff */
[----:B------:R-:W-:Y:S01]  /*6ba0*/  HADD2.F32 R125, -RZ, R126.H0_H0 ;  /* 0x2000007eff7d7230 */ /* 0x000fe20000004100 */
[----:B------:R-:W-:Y:S01]  /*6bb0*/  F2FP.F16.E4M3.UNPACK_B R164, R123.H1 ;  /* 0x0000007bffa4723e */ /* 0x000fe200030006ff */
[----:B------:R-:W-:Y:S02]  /*6bc0*/  HADD2.F32 R123, -RZ, R124.H0_H0 ;  /* 0x2000007cff7b7230 */ /* 0x000fe40000004100 */
[C---:B------:R-:W-:Y:S01]  /*6bd0*/  FFMA R59, R101.reuse, R120, R59 ;  /* 0x00000078653b7223 */ /* 0x040fe2000000003b */
[C---:B------:R-:W-:Y:S01]  /*6be0*/  FFMA R56, R101.reuse, R121, R56 ;  /* 0x0000007965387223 */ /* 0x040fe20000000038 */
[----:B------:R-:W-:Y:S01]  /*6bf0*/  FFMA R57, R101, R122, R57 ;  /* 0x0000007a65397223 */ /* 0x000fe20000000039 */
[----:B------:R-:W-:Y:S02]  /*6c00*/  HADD2.F32 R126, -RZ, R126.H1_H1 ;  /* 0x3000007eff7e7230 */ /* 0x000fe40000004100 */
[C---:B------:R-:W-:Y:S01]  /*6c10*/  FMUL R62, R98.reuse, R62 ;  /* 0x0000003e623e7220 */ /* 0x040fe20000400000 */
[----:B------:R-:W-:Y:S01]  /*6c20*/  HADD2.F32 R124, -RZ, R124.H1_H1 ;  /* 0x3000007cff7c7230 */ /* 0x000fe20000004100 */
[----:B------:R-:W-:Y:S01]  /*6c30*/  F2FP.SATFINITE.E4M3.F32.PACK_AB_MERGE_C R196, R59, R58, RZ ;  /* 0x0000003a3bc4723e */ /* 0x000fe200048070ff */
[----:B------:R-:W-:Y:S02]  /*6c40*/  HADD2.F32 R150, -RZ, R150.H1_H1 ;  /* 0x30000096ff967230 */ /* 0x000fe40000004100 */
[----:B------:R-:W-:Y:S01]  /*6c50*/  FFMA R62, R101, R123, R62 ;  /* 0x0000007b653e7223 */ /* 0x000fe2000000003e */
[--C-:B------:R-:W-:Y:S01]  /*6c60*/  HADD2.F32 R153, -RZ, R154.reuse.H0_H0 ;  /* 0x2000009aff997230 */ /* 0x100fe20000004100 */
[----:B------:R-:W-:Y:S01]  /*6c70*/  F2FP.SATFINITE.E4M3.F32.PACK_AB_MERGE_C R196, R23, R22, R196 ;  /* 0x0000001617c4723e */ /* 0x000fe200048070c4 */
[----:B------:R-:W-:Y:S02]  /*6c80*/  HADD2.F32 R154, -RZ, R154.H1_H1 ;  /* 0x3000009aff9a7230 */ /* 0x000fe40000004100 */
[C---:B------:R-:W-:Y:S01]  /*6c90*/  FMUL R63, R98.reuse, R63 ;  /* 0x0000003f623f7220 */ /* 0x040fe20000400000 */
[--C-:B------:R-:W-:Y:S02]  /*6ca0*/  HADD2.F32 R127, -RZ, R128.reuse.H0_H0 ;  /* 0x20000080ff7f7230 */ /* 0x100fe40000004100 */
[C---:B------:R-:W-:Y:S01]  /*6cb0*/  FMUL R66, R98.reuse, R66 ;  /* 0x0000004262427220 */ /* 0x040fe20000400000 */
[----:B------:R-:W-:Y:S02]  /*6cc0*/  HADD2.F32 R128, -RZ, R128.H1_H1 ;  /* 0x30000080ff807230 */ /* 0x000fe40000004100 */
[C---:B------:R-:W-:Y:S01]  /*6cd0*/  FFMA R63, R101.reuse, R124, R63 ;  /* 0x0000007c653f7223 */ /* 0x040fe2000000003f */
[C---:B------:R-:W-:Y:S01]  /*6ce0*/  FFMA R60, R101.reuse, R125, R60 ;  /* 0x0000007d653c7223 */ /* 0x040fe2000000003c */
[C---:B------:R-:W-:Y:S01]  /*6cf0*/  FFMA R61, R101.reuse, R126, R61 ;  /* 0x0000007e653d7223 */ /* 0x040fe2000000003d */
[----:B------:R-:W-:Y:S01]  /*6d00*/  FFMA R66, R101, R127, R66 ;  /* 0x0000007f65427223 */ /* 0x000fe20000000042 */
[--C-:B------:R-:W-:Y:S01]  /*6d10*/  HADD2.F32 R157, -RZ, R158.reuse.H0_H0 ;  /* 0x2000009eff9d7230 */ /* 0x100fe20000004100 */
[----:B------:R-:W-:Y:S01]  /*6d20*/  F2FP.SATFINITE.E4M3.F32.PACK_AB_MERGE_C R197, R63, R62, RZ ;  /* 0x0000003e3fc5723e */ /* 0x000fe200048070ff */
[----:B------:R-:W-:Y:S02]  /*6d30*/  HADD2.F32 R158, -RZ, R158.H1_H1 ;  /* 0x3000009eff9e7230 */ /* 0x000fe40000004100 */
[C---:B------:R-:W-:Y:S01]  /*6d40*/  FMUL R67, R98.reuse, R67 ;  /* 0x0000004362437220 */ /* 0x040fe20000400000 */
[--C-:B------:R-:W-:Y:S01]  /*6d50*/  HADD2.F32 R161, -RZ, R162.reuse.H0_H0 ;  /* 0x200000a2ffa17230 */ /* 0x100fe20000004100 */
[----:B------:R-:W-:Y:S01]  /*6d60*/  F2FP.SATFINITE.E4M3.F32.PACK_AB_MERGE_C R197, R57, R56, R197 ;  /* 0x0000003839c5723e */ /* 0x000fe200048070c5 */
[----:B------:R-:W-:Y:S02]  /*6d70*/  HADD2.F32 R162, -RZ, R162.H1_H1 ;  /* 0x300000a2ffa27230 */ /* 0x000fe40000004100 */
[C---:B------:R-:W-:Y:S01]  /*6d80*/  FFMA R67, R101.reuse, R128, R67 ;  /* 0x0000008065437223 */ /* 0x040fe20000000043 */
[C---:B------:R-:W-:Y:S01]  /*6d90*/  FFMA R64, R101.reuse, R129, R64 ;  /* 0x0000008165407223 */ /* 0x040fe20000000040 */
[----:B------:R-:W-:Y:S01]  /*6da0*/  FFMA R65, R101, R130, R65 ;  /* 0x0000008265417223 */ /* 0x000fe20000000041 */
[C---:B------:R-:W-:Y:S01]  /*6db0*/  FMUL R70, R98.reuse, R70 ;  /* 0x0000004662467220 */ /* 0x040fe20000400000 */
[----:B------:R-:W-:Y:S01]  /*6dc0*/  HADD2.F32 R132, -RZ, R132.H1_H1 ;  /* 0x30000084ff847230 */ /* 0x000fe20000004100 */
[----:B------:R-:W-:Y:S01]  /*6dd0*/  F2FP.SATFINITE.E4M3.F32.PACK_AB_MERGE_C R198, R67, R66, RZ ;  /* 0x0000004243c6723e */ /* 0x000fe200048070ff */
[C---:B------:R-:W-:Y:S01]  /*6de0*/  FMUL R71, R98.reuse, R71 ;  /* 0x0000004762477220 */ /* 0x040fe20000400000 */
[--C-:B------:R-:W-:Y:S02]  /*6df0*/  HADD2.F32 R135, -RZ, R136.reuse.H0_H0 ;  /* 0x20000088ff877230 */ /* 0x100fe40000004100 */
[----:B------:R-:W-:Y:S01]  /*6e00*/  FFMA R70, R101, R131, R70 ;  /* 0x0000008365467223 */ /* 0x000fe20000000046 */
[----:B------:R-:W-:Y:S01]  /*6e10*/  F2FP.SATFINITE.E4M3.F32.PACK_AB_MERGE_C R198, R61, R60, R198 ;  /* 0x0000003c3dc6723e */ /* 0x000fe200048070c6 */
        /* <DEDUP_REMOVED lines=15> */
[----:B------:R1:W-:Y:S01]  /*6f10*/  STS.128 [R206+UR41+0x3200], R196 ;  /* 0x003200c4ce007988 */ /* 0x0003e20008000c29 */
[----:B------:R-:W-:Y:S01]  /*6f20*/  F2FP.SATFINITE.E4M3.F32.PACK_AB_MERGE_C R208, R43, R42, RZ ;  /* 0x0000002a2bd0723e */ /* 0x000fe200048070ff */
[----:B------:R-:W-:Y:S01]  /*6f30*/  FFMA R46, R101, R139, R46 ;  /* 0x0000008b652e7223 */ /* 0x000fe2000000002e */
[C---:B------:R-:W-:Y:S01]  /*6f40*/  FMUL R47, R98.reuse, R47 ;  /* 0x0000002f622f7220 */ /* 0x040fe20000400000 */
[--C-:B------:R-:W-:Y:S01]  /*6f50*/  HADD2.F32 R143, -RZ, R144.reuse.H0_H0 ;  /* 0x20000090ff8f7230 */ /* 0x100fe20000004100 */
[----:B------:R-:W-:Y:S01]  /*6f60*/  F2FP.SATFINITE.E4M3.F32.PACK_AB_MERGE_C R208, R41, R40, R208 ;  /* 0x0000002829d0723e */ /* 0x000fe200048070d0 */
[C---:B------:R-:W-:Y:S01]  /*6f70*/  FMUL R50, R98.reuse, R50 ;  /* 0x0000003262327220 */ /* 0x040fe20000400000 */
[----:B------:R-:W-:Y:S02]  /*6f80*/  HADD2.F32 R144, -RZ, R144.H1_H1 ;  /* 0x30000090ff907230 */ /* 0x000fe40000004100 */
[C---:B------:R-:W-:Y:S01]  /*6f90*/  FFMA R47, R101.reuse, R140, R47 ;  /* 0x0000008c652f7223 */ /* 0x040fe2000000002f */
[C---:B------:R-:W-:Y:S01]  /*6fa0*/  FFMA R48, R101.reuse, R141, R48 ;  /* 0x0000008d65307223 */ /* 0x040fe20000000030 */
[C---:B------:R-:W-:Y:S01]  /*6fb0*/  FFMA R49, R101.reuse, R142, R49 ;  /* 0x0000008e65317223 */ /* 0x040fe20000000031 */
[----:B------:R-:W-:Y:S01]  /*6fc0*/  FFMA R50, R101, R143, R50 ;  /* 0x0000008f65327223 */ /* 0x000fe20000000032 */
[C---:B------:R-:W-:Y:S01]  /*6fd0*/  FMUL R51, R98.reuse, R51 ;  /* 0x0000003362337220 */ /* 0x040fe20000400000 */
[--C-:B------:R-:W-:Y:S01]  /*6fe0*/  HADD2.F32 R147, -RZ, R148.reuse.H0_H0 ;  /* 0x20000094ff937230 */ /* 0x100fe20000004100 */
[----:B------:R-:W-:Y:S01]  /*6ff0*/  F2FP.SATFINITE.E4M3.F32.PACK_AB_MERGE_C R209, R47, R46, RZ ;  /* 0x0000002e2fd1723e */ /* 0x000fe200048070ff */
[C---:B------:R-:W-:Y:S01]  /*7000*/  FMUL R54, R98.reuse, R54 ;  /* 0x0000003662367220 */ /* 0x040fe20000400000 */
[----:B------:R-:W-:Y:S02]  /*7010*/  HADD2.F32 R148, -RZ, R148.H1_H1 ;  /* 0x30000094ff947230 */ /* 0x000fe40000004100 */
[----:B------:R-:W-:Y:S01]  /*7020*/  FFMA R51, R101, R144, R51 ;  /* 0x0000009065337223 */ /* 0x000fe20000000033 */
[----:B------:R-:W-:Y:S01]  /*7030*/  F2FP.SATFINITE.E4M3.F32.PACK_AB_MERGE_C R209, R45, R44, R209 ;  /* 0x0000002c2dd1723e */ /* 0x000fe200048070d1 */
[C---:B------:R-:W-:Y:S01]  /*7040*/  FFMA R52, R101.reuse, R145, R52 ;  /* 0x0000009165347223 */ /* 0x040fe20000000034 */
[C---:B------:R-:W-:Y:S01]  /*7050*/  FFMA R53, R101.reuse, R146, R53 ;  /* 0x0000009265357223 */ /* 0x040fe20000000035 */
[----:B------:R-:W-:Y:S01]  /*7060*/  FFMA R54, R101, R147, R54 ;  /* 0x0000009365367223 */ /* 0x000fe20000000036 */
[----:B------:R-:W-:Y:S01]  /*7070*/  F2FP.SATFINITE.E4M3.F32.PACK_AB_MERGE_C R210, R51, R50, RZ ;  /* 0x0000003233d2723e */ /* 0x000fe200048070ff */
[C---:B------:R-:W-:Y:S01]  /*7080*/  FMUL R55, R98.reuse, R55 ;  /* 0x0000003762377220 */ /* 0x040fe20000400000 */
[--C-:B------:R-:W-:Y:S02]  /*7090*/  HADD2.F32 R151, -RZ, R152.reuse.H0_H0 ;  /* 0x20000098ff977230 */ /* 0x100fe40000004100 */
[C---:B------:R-:W-:Y:S01]  /*70a0*/  FMUL R26, R98.reuse, R26 ;  /* 0x0000001a621a7220 */ /* 0x040fe20000400000 */
[----:B------:R-:W-:Y:S01]  /*70b0*/  HADD2.F32 R152, -RZ, R152.H1_H1 ;  /* 0x30000098ff987230 */ /* 0x000fe20000004100 */
[----:B------:R-:W-:Y:S01]  /*70c0*/  F2FP.SATFINITE.E4M3.F32.PACK_AB_MERGE_C R210, R49, R48, R210 ;  /* 0x0000003031d2723e */ /* 0x000fe200048070d2 */
        /* <DEDUP_REMOVED lines=15> */
[----:B------:R1:W-:Y:S01]  /*71c0*/  STS.128 [R206+UR41+0x3a00], R208 ;  /* 0x003a00d0ce007988 */ /* 0x0003e20008000c29 */
        /* <DEDUP_REMOVED lines=18> */
[C---:B------:R-:W-:Y:S01]  /*72f0*/  FMUL R39, R98.reuse, R39 ;  /* 0x0000002762277220 */ /* 0x040fe20000400000 */
[C---:B------:R-:W-:Y:S01]  /*7300*/  FFMA R38, R101.reuse, R163, R38 ;  /* 0x000000a365267223 */ /* 0x040fe20000000026 */
[C---:B------:R-:W-:Y:S01]  /*7310*/  FMUL R6, R98.reuse, R6 ;  /* 0x0000000662067220 */ /* 0x040fe20000400000 */
[C---:B------:R-:W-:Y:S01]  /*7320*/  FMUL R7, R98.reuse, R7 ;  /* 0x0000000762077220 */ /* 0x040fe20000400000 */
[C---:B------:R-:W-:Y:S01]  /*7330*/  FFMA R39, R101.reuse, R164, R39 ;  /* 0x000000a465277223 */ /* 0x040fe20000000027 */
[C---:B------:R-:W-:Y:S01]  /*7340*/  FFMA R4, R101.reuse, R165, R4 ;  /* 0x000000a565047223 */ /* 0x040fe20000000004 */
[C---:B------:R-:W-:Y:S01]  /*7350*/  FFMA R5, R101.reuse, R166, R5 ;  /* 0x000000a665057223 */ /* 0x040fe20000000005 */
[--C-:B------:R-:W-:Y:S02]  /*7360*/  HADD2.F32 R171, -RZ, R172.reuse.H0_H0 ;  /* 0x200000acffab7230 */ /* 0x100fe40000004100 */
[C---:B------:R-:W-:Y:S01]  /*7370*/  FFMA R6, R101.reuse, R167, R6 ;  /* 0x000000a765067223 */ /* 0x040fe20000000006 */
[----:B------:R-:W-:Y:S02]  /*7380*/  HADD2.F32 R172, -RZ, R172.H1_H1 ;  /* 0x300000acffac7230 */ /* 0x000fe40000004100 */
[C---:B------:R-:W-:Y:S01]  /*7390*/  FMUL R10, R98.reuse, R10 ;  /* 0x0000000a620a7220 */ /* 0x040fe20000400000 */
[C---:B------:R-:W-:Y:S01]  /*73a0*/  FFMA R7, R101.reuse, R168, R7 ;  /* 0x000000a865077223 */ /* 0x040fe20000000007 */
[C---:B------:R-:W-:Y:S01]  /*73b0*/  FMUL R11, R98.reuse, R11 ;  /* 0x0000000b620b7220 */ /* 0x040fe20000400000 */
        /* <DEDUP_REMOVED lines=15> */
[----:B------:R-:W-:Y:S01]  /*74b0*/  FMUL R19, R98, R19 ;  /* 0x0000001362137220 */ /* 0x000fe20000400000 */
[C---:B------:R-:W-:Y:S01]  /*74c0*/  FFMA R16, R101.reuse, R103, R16 ;  /* 0x0000006765107223 */ /* 0x040fe20000000010 */
[C---:B------:R-:W-:Y:S01]  /*74d0*/  FFMA R17, R101.reuse, R100, R17 ;  /* 0x0000006465117223 */ /* 0x040fe20000000011 */
[C---:B------:R-:W-:Y:S01]  /*74e0*/  FFMA R18, R101.reuse, R177, R18 ;  /* 0x000000b165127223 */ /* 0x040fe20000000012 */
[----:B------:R-:W-:Y:S01]  /*74f0*/  FFMA R19, R101, R102, R19 ;  /* 0x0000006665137223 */ /* 0x000fe20000000013 */
[----:B------:R-:W-:Y:S01]  /*7500*/  F2FP.SATFINITE.E4M3.F32.PACK_AB_MERGE_C R6, R7, R6, RZ ;  /* 0x000000060706723e */ /* 0x000fe200048070ff */
[----:B------:R-:W-:Y:S01]  /*7510*/  BSSY.RECONVERGENT B0, `(.L_x_95) ;  /* 0x0000038000007945 */ /* 0x000fe20003800200 */
[----:B------:R-:W-:Y:S02]  /*7520*/  F2FP.SATFINITE.E4M3.F32.PACK_AB_MERGE_C R34, R35, R34, RZ ;  /* 0x000000222322723e */ /* 0x000fe400048070ff */
[----:B------:R-:W-:Y:S02]  /*7530*/  F2FP.SATFINITE.E4M3.F32.PACK_AB_MERGE_C R27, R39, R38, RZ ;  /* 0x00000026271b723e */ /* 0x000fe400048070ff */
[----:B------:R-:W-:Y:S02]  /*7540*/  F2FP.SATFINITE.E4M3.F32.PACK_AB_MERGE_C R10, R11, R10, RZ ;  /* 0x0000000a0b0a723e */ /* 0x000fe400048070ff */
[----:B------:R-:W-:Y:S02]  /*7550*/  F2FP.SATFINITE.E4M3.F32.PACK_AB_MERGE_C R14, R15, R14, RZ ;  /* 0x0000000e0f0e723e */ /* 0x000fe400048070ff */
[----:B------:R-:W-:Y:S02]  /*7560*/  F2FP.SATFINITE.E4M3.F32.PACK_AB_MERGE_C R7, R19, R18, RZ ;  /* 0x000000121307723e */ /* 0x000fe400048070ff */
[----:B------:R-:W-:Y:S02]  /*7570*/  F2FP.SATFINITE.E4M3.F32.PACK_AB_MERGE_C R4, R5, R4, R6 ;  /* 0x000000040504723e */ /* 0x000fe40004807006 */
[----:B------:R-:W-:Y:S02]  /*7580*/  F2FP.SATFINITE.E4M3.F32.PACK_AB_MERGE_C R26, R33, R32, R34 ;  /* 0x00000020211a723e */ /* 0x000fe40004807022 */
[----:B------:R-:W-:Y:S02]  /*7590*/  F2FP.SATFINITE.E4M3.F32.PACK_AB_MERGE_C R27, R37, R36, R27 ;  /* 0x00000024251b723e */ /* 0x000fe4000480701b */
[----:B------:R-:W-:Y:S02]  /*75a0*/  F2FP.SATFINITE.E4M3.F32.PACK_AB_MERGE_C R5, R9, R8, R10 ;  /* 0x000000080905723e */ /* 0x000fe4000480700a */
[----:B------:R-:W-:Y:S01]  /*75b0*/  F2FP.SATFINITE.E4M3.F32.PACK_AB_MERGE_C R6, R13, R12, R14 ;  /* 0x0000000c0d06723e */ /* 0x000fe2000480700e */
[----:B------:R1:W-:Y:S01]  /*75c0*/  STS.128 [R206+UR41+0x4200], R24 ;  /* 0x00420018ce007988 */ /* 0x0003e20008000c29 */
[----:B------:R-:W-:Y:S02]  /*75d0*/  F2FP.SATFINITE.E4M3.F32.PACK_AB_MERGE_C R7, R17, R16, R7 ;  /* 0x000000101107723e */ /* 0x000fe40004807007 */
[----:B------:R-:W-:Y:S05]  /*75e0*/  IADD3 R96, PT, PT, R96, 0x1, RZ ;  /* 0x0000000160607810 */ /* 0x000fea0007ffe0ff */
[----:B------:R1:W-:Y:S01]  /*75f0*/  STS.128 [R206+UR41+0x4a00], R4 ;  /* 0x004a0004ce007988 */ /* 0x0003e20008000c29 */
[----:B------:R-:W-:Y:S01]  /*7600*/  @!PT LDS RZ, [RZ] ;  /* 0x00000000fffff984 */ /* 0x000fe20000000800 */
[----:B------:R-:W-:Y:S01]  /*7610*/  @!PT LDS RZ, [RZ] ;  /* 0x00000000fffff984 */ /* 0x000fe20000000800 */
[----:B------:R-:W-:Y:S01]  /*7620*/  @!PT LDS RZ, [RZ] ;  /* 0x00000000fffff984 */ /* 0x000fe20000000800 */
[----:B------:R-:W-:Y:S01]  /*7630*/  @!PT LDS RZ, [RZ] ;  /* 0x00000000fffff984 */ /* 0x000fe20000000800 */
[----:B------:R3:W-:Y:S07]  /*7640*/  MEMBAR.ALL.CTA ;  /* 0x0000000000007992 */ /* 0x0007ee0000008000 */
[----:B---3--:R-:W3:Y:S02]  /*7650*/  FENCE.VIEW.ASYNC.S ;  /* 0x00000000000073c6 */ /* 0x008ee40000000000 */
[----:B---3--:R-:W-:Y:S06]  /*7660*/  BAR.SYNC.DEFER_BLOCKING 0x1, 0x80 ;  /* 0x0042000000007b1d */ /* 0x008fec0000010000 */
[----:B------:R-:W-:Y:S05]  /*7670*/  @P0 BRA `(.L_x_96) ;  /* 0x0000000000840947 */ /* 0x000fea0003800000 */
[----:B------:R-:W-:Y:S01]  /*7680*/  UIADD3 UR4, UPT, UPT, UR41, 0x2a00, URZ ;  /* 0x00002a0029047890 */ /* 0x000fe2000fffe0ff */
[----:B------:R-:W-:Y:S01]  /*7690*/  R2UR UR13, R191 ;  /* 0x00000000bf0d72ca */ /* 0x000fe200000e0000 */
[----:B------:R-:W-:Y:S01]  /*76a0*/  UIADD3 UR24, UP0, UPT, UR44, 0x680, URZ ;  /* 0x000006802c187890 */ /* 0x000fe2000ff1e0ff */
[----:B------:R-:W-:Y:S01]  /*76b0*/  R2UR UR14, R201 ;  /* 0x00000000c90e72ca */ /* 0x000fe200000e0000 */
[----:B------:R-:W-:Y:S01]  /*76c0*/  UMOV UR15, UR36 ;  /* 0x00000024000f7c82 */ /* 0x000fe20008000000 */
[----:B------:R-:W-:Y:S01]  /*76d0*/  UIADD3 UR8, UPT, UPT, UR41, 0x3200, URZ ;  /* 0x0000320029087890 */ /* 0x000fe2000fffe0ff */
[----:B------:R-:W-:Y:S01]  /*76e0*/  IMAD.U32 R216, RZ, RZ, UR4 ;  /* 0x00000004ffd87e24 */ /* 0x000fe2000f8e00ff */
[----:B------:R-:W-:Y:S01]  /*76f0*/  UIADD3.X UR25, UPT, UPT, URZ, UR45, URZ, UP0, !UPT ;  /* 0x0000002dff197290 */ /* 0x000fe200087fe4ff */
[----:B------:R-:W-:Y:S01]  /*7700*/  UMOV UR11, UR36 ;  /* 0x00000024000b7c82 */ /* 0x000fe20008000000 */
[----:B------:R-:W-:Y:S02]  /*7710*/  UIADD3 UR4, UPT, UPT, UR41, 0x3a00, URZ ;  /* 0x00003a0029047890 */ /* 0x000fe4000fffe0ff */
[----:B------:R-:W-:Y:S01]  /*7720*/  R2UR UR12, R216 ;  /* 0x00000000d80c72ca */ /* 0x000fe200000e0000 */
[----:B------:R-:W-:Y:S01]  /*7730*/  UMOV UR7, UR36 ;  /* 0x0000002400077c82 */ /* 0x000fe20008000000 */
[----:B------:R-:W-:Y:S02]  /*7740*/  UIADD3 UR20, UPT, UPT, UR41, 0x4200, URZ ;  /* 0x0000420029147890 */ /* 0x000fe4000fffe0ff */
[----:B------:R-:W-:Y:S02]  /*7750*/  UIMAD UR13, UR13, 0xa0, URZ ;  /* 0x000000a00d0d78a4 */ /* 0x000fe4000f8e02ff */
[----:B------:R-:W-:Y:S02]  /*7760*/  USHF.L.U32 UR14, UR14, 0x6, URZ ;  /* 0x000000060e0e7899 */ /* 0x000fe400080006ff */
[----:B------:R-:W-:Y:S02]  /*7770*/  UIADD3 UR9, UPT, UPT, UR13, 0x20, URZ ;  /* 0x000000200d097890 */ /* 0x000fe4000fffe0ff */
[----:B------:R-:W-:Y:S02]  /*7780*/  UIADD3 UR5, UPT, UPT, UR13, 0x40, URZ ;  /* 0x000000400d057890 */ /* 0x000fe4000fffe0ff */
[----:B------:R-:W-:Y:S01]  /*7790*/  UIADD3 UR21, UPT, UPT, UR13, 0x60, URZ ;  /* 0x000000600d157890 */ /* 0x000fe2000fffe0ff */
[----:B------:R-:W-:Y:S02]  /*77a0*/  UMOV UR10, UR14 ;  /* 0x0000000e000a7c82 */ /* 0x000fe40008000000 */
[----:B------:R3:W-:Y:S01]  /*77b0*/  UTMASTG.3D [UR12], [UR24] ;  /* 0x0000000c180073b5 */ /* 0x0007e20008010000 */
[----:B------:R-:W-:Y:S01]  /*77c0*/  UMOV UR6, UR14 ;  /* 0x0000000e00067c82 */ /* 0x000fe20008000000 */
[----:B------:R-:W-:Y:S01]  /*77d0*/  UMOV UR23, UR36 ;  /* 0x0000002400177c82 */ /* 0x000fe20008000000 */
[----:B------:R-:W-:Y:S01]  /*77e0*/  UMOV UR22, UR14 ;  /* 0x0000000e00167c82 */ /* 0x000fe20008000000 */
[----:B------:R-:W-:Y:S02]  /*77f0*/  UIADD3 UR16, UPT, UPT, UR41, 0x4a00, URZ ;  /* 0x00004a0029107890 */ /* 0x000fe4000fffe0ff */
[----:B------:R-:W-:Y:S01]  /*7800*/  UIADD3 UR17, UPT, UPT, UR13, 0x80, URZ ;  /* 0x000000800d117890 */ /* 0x000fe2000fffe0ff */
[----:B------:R3:W-:Y:S01]  /*7810*/  UTMASTG.3D [UR8], [UR24] ;  /* 0x00000008180073b5 */ /* 0x0007e20008010000 */
[----:B------:R-:W-:Y:S01]  /*7820*/  UMOV UR19, UR36 ;  /* 0x0000002400137c82 */ /* 0x000fe20008000000 */
[----:B------:R-:W-:Y:S01]  /*7830*/  UMOV UR18, UR14 ;  /* 0x0000000e00127c82 */ /* 0x000fe20008000000 */
[----:B------:R3:W-:Y:S01]  /*7840*/  UTMASTG.3D [UR4], [UR24] ;  /* 0x00000004180073b5 */ /* 0x0007e20008010000 */
[----:B------:R3:W-:Y:S04]  /*7850*/  UTMASTG.3D [UR20], [UR24] ;  /* 0x00000014180073b5 */ /* 0x0007e80008010000 */
[----:B------:R3:W-:Y:S01]  /*7860*/  UTMASTG.3D [UR16], [UR24] ;  /* 0x00000010180073b5 */ /* 0x0007e20008010000 */
[----:B------:R0:W-:Y:S01]  /*7870*/  UTMACMDFLUSH ;  /* 0x00000000000079b7 */ /* 0x0001e20000000000 */
[----:B---3--:R-:W-:Y:S04]  /*7880*/  DEPBAR.LE SB0, 0x0 ;  /* 0x000080000000791a */ /* 0x008fe80000000000 */
.L_x_96:
[----:B------:R-:W-:Y:S05]  /*7890*/  BSYNC.RECONVERGENT B0 ;  /* 0x0000000000007941 */ /* 0x000fea0003800200 */
.L_x_95:
[----:B------:R-:W-:Y:S01]  /*78a0*/  BAR.SYNC.DEFER_BLOCKING 0x1, 0x80 ;  /* 0x0042000000007b1d */ /* 0x000fe20000010000 */
[----:B------:R-:W-:Y:S01]  /*78b0*/  ISETP.NE.AND P2, PT, R217, RZ, PT ;  /* 0x000000ffd900720c */ /* 0x000fe20003f45270 */
[----:B------:R-:W-:Y:S01]  /*78c0*/  IMAD.IADD R191, R95, 0x1, R179 ;  /* 0x000000015fbf7824 */ /* 0x000fe200078e02b3 */
[----:B------:R-:W-:Y:S01]  /*78d0*/  ISETP.NE.AND P0, PT, R218, 0x2, PT ;  /* 0x00000002da00780c */ /* 0x000fe20003f05270 */
[----:B------:R-:W-:Y:S01]  /*78e0*/  IMAD.IADD R201, R97, 0x1, R190 ;  /* 0x0000000161c97824 */ /* 0x000fe200078e02be */
[----:B------:R-:W-:Y:S02]  /*78f0*/  ISETP.NE.AND P1, PT, R96, 0x4, PT ;  /* 0x000000046000780c */ /* 0x000fe40003f25270 */
[----:B------:R-:W-:Y:S02]  /*7900*/  SEL R3, RZ, 0x1, P0 ;  /* 0x00000001ff037807 */ /* 0x000fe40000000000 */
[----:B------:R-:W-:Y:S02]  /*7910*/  SEL R0, RZ, 0x1, P1 ;  /* 0x00000001ff007807 */ /* 0x000fe40000800000 */
[----:B------:R-:W-:Y:S02]  /*7920*/  LOP3.LUT R214, R214, R3, RZ, 0x3c, !PT ;  /* 0x00000003d6d67212 */ /* 0x000fe400078e3cff */
[----:B------:R-:W-:Y:S02]  /*7930*/  LOP3.LUT R215, R215, R0, RZ, 0x3c, !PT ;  /* 0x00000000d7d77212 */ /* 0x000fe400078e3cff */
[----:B------:R-:W-:Y:S02]  /*7940*/  @P2 R2UR UR36, R212 ;  /* 0x00000000d42422ca */ /* 0x000fe400000e0000 */
[----:B------:R-:W-:Y:S02]  /*7950*/  SEL R218, R218, RZ, P0 ;  /* 0x000000ffdada7207 */ /* 0x000fe40000000000 */
[----:B------:R-:W-:Y:S01]  /*7960*/  SEL R96, R96, RZ, P1 ;  /* 0x000000ff60607207 */ /* 0x000fe20000800000 */
[----:B------:R-:W-:Y:S10]  /*7970*/  @P2 BRA `(.L_x_97) ;  /* 0xffffffd000702947 */ /* 0x000ff4000383ffff */
[----:B------:R-:W-:Y:S05]  /*7980*/  EXIT ;  /* 0x000000000000794d */ /* 0x000fea0003800000 */
.L_x_19:
[----:B--2---:R2:W1:Y:S02]  /*7990*/  SYNCS.PHASECHK.TRANS64.TRYWAIT P0, [R3+URZ+0xc0], R2 ;  /* 0x0000c002030075a7 */ /* 0x00446400080011ff */
[----:B-1----:R-:W-:Y:S05]  /*79a0*/  @!P0 NANOSLEEP.SYNCS 0x989680 ;  /* 0x009896800000895d */ /* 0x002fea0003900000 */
[----:B------:R-:W1:Y:S02]  /*79b0*/  @!P0 SYNCS.PHASECHK.TRANS64 P0, [R3+URZ+0xc0], R2 ;  /* 0x0000c002030085a7 */ /* 0x000e6400080010ff */
[----:B-1----:R-:W-:Y:S05]  /*79c0*/  @!P0 BRA `(.L_x_19) ;  /* 0xfffffffc00f08947 */ /* 0x002fea000383ffff */
[----:B------:R-:W-:Y:S05]  /*79d0*/  BRA `(.L_x_98) ;  /* 0xffffff9800e07947 */ /* 0x000fea000383ffff */
.L_x_22:
[----:B-1----:R-:W-:Y:S07]  /*79e0*/  MOV R2, UR33 ;  /* 0x0000002100027c02 */ /* 0x002fee0008000f00 */
.L_x_99:
[----:B-1----:R1:W2:Y:S02]  /*79f0*/  SYNCS.PHASECHK.TRANS64.TRYWAIT P0, [R2+URZ+0x18], R5 ;  /* 0x00001805020075a7 */ /* 0x0022a400080011ff */
[----:B--2---:R-:W-:Y:S05]  /*7a00*/  @!P0 NANOSLEEP.SYNCS 0x989680 ;  /* 0x009896800000895d */ /* 0x004fea0003900000 */
[----:B------:R-:W2:Y:S02]  /*7a10*/  @!P0 SYNCS.PHASECHK.TRANS64 P0, [R2+URZ+0x18], R5 ;  /* 0x00001805020085a7 */ /* 0x000ea400080010ff */
[----:B--2---:R-:W-:Y:S05]  /*7a20*/  @!P0 BRA `(.L_x_99) ;  /* 0xfffffffc00f08947 */ /* 0x004fea000383ffff */
[----:B------:R-:W-:Y:S05]  /*7a30*/  BRA `(.L_x_21) ;  /* 0xffffff9c00307947 */ /* 0x000fea000383ffff */
.L_x_28:
[----:B-1----:R-:W-:Y:S07]  /*7a40*/  MOV R2, UR33 ;  /* 0x0000002100027c02 */ /* 0x002fee0008000f00 */
.L_x_100:
[----:B-1----:R1:W2:Y:S02]  /*7a50*/  SYNCS.PHASECHK.TRANS64.TRYWAIT P0, [R2+URZ+0x18], R5 ;  /* 0x00001805020075a7 */ /* 0x0022a400080011ff */
[----:B--2---:R-:W-:Y:S05]  /*7a60*/  @!P0 NANOSLEEP.SYNCS 0x989680 ;  /* 0x009896800000895d */ /* 0x004fea0003900000 */
[----:B------:R-:W2:Y:S02]  /*7a70*/  @!P0 SYNCS.PHASECHK.TRANS64 P0, [R2+URZ+0x18], R5 ;  /* 0x00001805020085a7 */ /* 0x000ea400080010ff */
[----:B--2---:R-:W-:Y:S05]  /*7a80*/  @!P0 BRA `(.L_x_100) ;  /* 0xfffffffc00f08947 */ /* 0x004fea000383ffff */
[----:B------:R-:W-:Y:S05]  /*7a90*/  BRA `(.L_x_27) ;  /* 0xffffffa000087947 */ /* 0x000fea000383ffff */
.L_x_32:
[----:B-1----:R1:W2:Y:S02]  /*7aa0*/  SYNCS.PHASECHK.TRANS64.TRYWAIT P0, [R2+URZ+0x50], R3 ;  /* 0x00005003020075a7 */ /* 0x0022a400080011ff */
[----:B--2---:R-:W-:Y:S05]  /*7ab0*/  @!P0 NANOSLEEP.SYNCS 0x989680 ;  /* 0x009896800000895d */ /* 0x004fea0003900000 */
[----:B------:R-:W2:Y:S02]  /*7ac0*/  @!P0 SYNCS.PHASECHK.TRANS64 P0, [R2+URZ+0x50], R3 ;  /* 0x00005003020085a7 */ /* 0x000ea400080010ff */
[----:B--2---:R-:W-:Y:S05]  /*7ad0*/  @!P0 BRA `(.L_x_32) ;  /* 0xfffffffc00f08947 */ /* 0x004fea000383ffff */
[----:B------:R-:W-:Y:S05]  /*7ae0*/  BRA `(.L_x_101) ;  /* 0xffffffa000c07947 */ /* 0x000fea000383ffff */
.L_x_36:
[----:B----4-:R-:W-:-:S07]  /*7af0*/  MOV R0, UR5 ;  /* 0x0000000500007c02 */ /* 0x010fce0008000f00 */
.L_x_102:
[----:B-1----:R1:W2:Y:S02]  /*7b00*/  SYNCS.PHASECHK.TRANS64.TRYWAIT P0, [R0+URZ], R3 ;  /* 0x00000003000075a7 */ /* 0x0022a400080011ff */
[----:B--2---:R-:W-:Y:S05]  /*7b10*/  @!P0 NANOSLEEP.SYNCS 0x989680 ;  /* 0x009896800000895d */ /* 0x004fea0003900000 */
[----:B------:R-:W2:Y:S02]  /*7b20*/  @!P0 SYNCS.PHASECHK.TRANS64 P0, [R0+URZ], R3 ;  /* 0x00000003000085a7 */ /* 0x000ea400080010ff */
[----:B--2---:R-:W-:Y:S05]  /*7b30*/  @!P0 BRA `(.L_x_102) ;  /* 0xfffffffc00f08947 */ /* 0x004fea000383ffff */
[----:B------:R-:W-:Y:S05]  /*7b40*/  BRA `(.L_x_103) ;  /* 0xffffffa800307947 */ /* 0x000fea000383ffff */
.L_x_37:
[----:B----4-:R-:W-:-:S07]  /*7b50*/  MOV R0, UR5 ;  /* 0x0000000500007c02 */ /* 0x010fce0008000f00 */
.L_x_104:
[----:B-1----:R1:W2:Y:S02]  /*7b60*/  SYNCS.PHASECHK.TRANS64.TRYWAIT P0, [R0+URZ], R3 ;  /* 0x00000003000075a7 */ /* 0x0022a400080011ff */
[----:B--2---:R-:W-:Y:S05]  /*7b70*/  @!P0 NANOSLEEP.SYNCS 0x989680 ;  /* 0x009896800000895d */ /* 0x004fea0003900000 */
[----:B------:R-:W2:Y:S02]  /*7b80*/  @!P0 SYNCS.PHASECHK.TRANS64 P0, [R0+URZ], R3 ;  /* 0x00000003000085a7 */ /* 0x000ea400080010ff */
[----:B--2---:R-:W-:Y:S05]  /*7b90*/  @!P0 BRA `(.L_x_104) ;  /* 0xfffffffc00f08947 */ /* 0x004fea000383ffff */
[----:B------:R-:W-:Y:S05]  /*7ba0*/  BRA `(.L_x_105) ;  /* 0xffffffa8003c7947 */ /* 0x000fea000383ffff */
.L_x_40:
[----:B-1----:R1:W2:Y:S02]  /*7bb0*/  SYNCS.PHASECHK.TRANS64.TRYWAIT P0, [R0+URZ+0xb0], R5 ;  /* 0x0000b005000075a7 */ /* 0x0022a400080011ff */
[----:B--2---:R-:W-:Y:S05]  /*7bc0*/  @!P0 NANOSLEEP.SYNCS 0x989680 ;  /* 0x009896800000895d */ /* 0x004fea0003900000 */
[----:B------:R-:W2:Y:S02]  /*7bd0*/  @!P0 SYNCS.PHASECHK.TRANS64 P0, [R0+URZ+0xb0], R5 ;  /* 0x0000b005000085a7 */ /* 0x000ea400080010ff */
[----:B--2---:R-:W-:Y:S05]  /*7be0*/  @!P0 BRA `(.L_x_40) ;  /* 0xfffffffc00f08947 */ /* 0x004fea000383ffff */
[----:B------:R-:W-:Y:S05]  /*7bf0*/  BRA `(.L_x_106) ;  /* 0xffffffa800987947 */ /* 0x000fea000383ffff */
.L_x_41:
[----:B------:R-:W-:-:S07]  /*7c00*/  MOV R0, UR5 ;  /* 0x0000000500007c02 */ /* 0x000fce0008000f00 */
.L_x_107:
[----:B-1----:R1:W2:Y:S02]  /*7c10*/  SYNCS.PHASECHK.TRANS64.TRYWAIT P0, [R0+URZ+0x60], R5 ;  /* 0x00006005000075a7 */ /* 0x0022a400080011ff */
[----:B--2---:R-:W-:Y:S05]  /*7c20*/  @!P0 NANOSLEEP.SYNCS 0x989680 ;  /* 0x009896800000895d */ /* 0x004fea0003900000 */
[----:B------:R-:W2:Y:S02]  /*7c30*/  @!P0 SYNCS.PHASECHK.TRANS64 P0, [R0+URZ+0x60], R5 ;  /* 0x00006005000085a7 */ /* 0x000ea400080010ff */
[----:B--2---:R-:W-:Y:S05]  /*7c40*/  @!P0 BRA `(.L_x_107) ;  /* 0xfffffffc00f08947 */ /* 0x004fea000383ffff */
[----:B------:R-:W-:Y:S05]  /*7c50*/  BRA `(.L_x_108) ;  /* 0xffffffa800a87947 */ /* 0x000fea000383ffff */
.L_x_42:
[----:B-1----:R1:W2:Y:S02]  /*7c60*/  SYNCS.PHASECHK.TRANS64.TRYWAIT P1, [R0+URZ+0x50], R5 ;  /* 0x00005005000075a7 */ /* 0x0022a400080211ff */
[----:B--2---:R-:W-:Y:S05]  /*7c70*/  @!P1 NANOSLEEP.SYNCS 0x989680 ;  /* 0x009896800000995d */ /* 0x004fea0003900000 */
[----:B------:R-:W2:Y:S02]  /*7c80*/  @!P1 SYNCS.PHASECHK.TRANS64 P1, [R0+URZ+0x50], R5 ;  /* 0x00005005000095a7 */ /* 0x000ea400080210ff */
[----:B--2---:R-:W-:Y:S05]  /*7c90*/  @!P1 BRA `(.L_x_42) ;  /* 0xfffffffc00f09947 */ /* 0x004fea000383ffff */
[----:B------:R-:W-:Y:S05]  /*7ca0*/  BRA `(.L_x_109) ;  /* 0xffffffa800d87947 */ /* 0x000fea000383ffff */
.L_x_45:
[----:B------:R-:W-:-:S07]  /*7cb0*/  MOV R0, UR5 ;  /* 0x0000000500007c02 */ /* 0x000fce0008000f00 */
.L_x_110:
[----:B-1----:R1:W2:Y:S02]  /*7cc0*/  SYNCS.PHASECHK.TRANS64.TRYWAIT P0, [R0+URZ+0x60], R3 ;  /* 0x00006003000075a7 */ /* 0x0022a400080011ff */
[----:B--2---:R-:W-:Y:S05]  /*7cd0*/  @!P0 NANOSLEEP.SYNCS 0x989680 ;  /* 0x009896800000895d */ /* 0x004fea0003900000 */
[----:B------:R-:W2:Y:S02]  /*7ce0*/  @!P0 SYNCS.PHASECHK.TRANS64 P0, [R0+URZ+0x60], R3 ;  /* 0x00006003000085a7 */ /* 0x000ea400080010ff */
[----:B--2---:R-:W-:Y:S05]  /*7cf0*/  @!P0 BRA `(.L_x_110) ;  /* 0xfffffffc00f08947 */ /* 0x004fea000383ffff */
[----:B------:R-:W-:Y:S05]  /*7d00*/  BRA `(.L_x_44) ;  /* 0xffffffac002c7947 */ /* 0x000fea000383ffff */
.L_x_52:
[----:B-1----:R1:W2:Y:S02]  /*7d10*/  SYNCS.PHASECHK.TRANS64.TRYWAIT P1, [R0+URZ+0x50], R5 ;  /* 0x00005005000075a7 */ /* 0x0022a400080211ff */
[----:B--2---:R-:W-:Y:S05]  /*7d20*/  @!P1 NANOSLEEP.SYNCS 0x989680 ;  /* 0x009896800000995d */ /* 0x004fea0003900000 */
[----:B------:R-:W2:Y:S02]  /*7d30*/  @!P1 SYNCS.PHASECHK.TRANS64 P1, [R0+URZ+0x50], R5 ;  /* 0x00005005000095a7 */ /* 0x000ea400080210ff */
[----:B--2---:R-:W-:Y:S05]  /*7d40*/  @!P1 BRA `(.L_x_52) ;  /* 0xfffffffc00f09947 */ /* 0x004fea000383ffff */
[----:B------:R-:W-:Y:S05]  /*7d50*/  BRA `(.L_x_111) ;  /* 0xffffffb000bc7947 */ /* 0x000fea000383ffff */
.L_x_53:
[----:B------:R-:W-:-:S07]  /*7d60*/  MOV R3, UR14 ;  /* 0x0000000e00037c02 */ /* 0x000fce0008000f00 */
.L_x_112:
[----:B-1----:R1:W2:Y:S02]  /*7d70*/  SYNCS.PHASECHK.TRANS64.TRYWAIT P0, [R3+URZ+0x90], R0 ;  /* 0x00009000030075a7 */ /* 0x0022a400080011ff */
[----:B--2---:R-:W-:Y:S05]  /*7d80*/  @!P0 NANOSLEEP.SYNCS 0x989680 ;  /* 0x009896800000895d */ /* 0x004fea0003900000 */
[----:B------:R-:W2:Y:S02]  /*7d90*/  @!P0 SYNCS.PHASECHK.TRANS64 P0, [R3+URZ+0x90], R0 ;  /* 0x00009000030085a7 */ /* 0x000ea400080010ff */
[----:B--2---:R-:W-:Y:S05]  /*7da0*/  @!P0 BRA `(.L_x_112) ;  /* 0xfffffffc00f08947 */ /* 0x004fea000383ffff */
[----:B------:R-:W-:Y:S05]  /*7db0*/  BRA `(.L_x_113) ;  /* 0xffffffb400087947 */ /* 0x000fea000383ffff */
.L_x_56:
[----:B------:R-:W-:Y:S07]  /*7dc0*/  MOV R0, UR19 ;  /* 0x0000001300007c02 */ /* 0x000fee0008000f00 */
.L_x_114:
[----:B-1----:R1:W2:Y:S02]  /*7dd0*/  SYNCS.PHASECHK.TRANS64.TRYWAIT P0, [R0+URZ], R3 ;  /* 0x00000003000075a7 */ /* 0x0022a400080011ff */
[----:B--2---:R-:W-:Y:S05]  /*7de0*/  @!P0 NANOSLEEP.SYNCS 0x989680 ;  /* 0x009896800000895d */ /* 0x004fea0003900000 */
[----:B------:R-:W2:Y:S02]  /*7df0*/  @!P0 SYNCS.PHASECHK.TRANS64 P0, [R0+URZ], R3 ;  /* 0x00000003000085a7 */ /* 0x000ea400080010ff */
[----:B--2---:R-:W-:Y:S05]  /*7e00*/  @!P0 BRA `(.L_x_114) ;  /* 0xfffffffc00f08947 */ /* 0x004fea000383ffff */
[----:B------:R-:W-:Y:S05]  /*7e10*/  BRA `(.L_x_55) ;  /* 0xffffffb400247947 */ /* 0x000fea000383ffff */
.L_x_59:
[----:B------:R-:W-:-:S07]  /*7e20*/  MOV R0, UR5 ;  /* 0x0000000500007c02 */ /* 0x000fce0008000f00 */
.L_x_115:
[----:B--2---:R2:W3:Y:S02]  /*7e30*/  SYNCS.PHASECHK.TRANS64.TRYWAIT P0, [R0+URZ], R3 ;  /* 0x00000003000075a7 */ /* 0x0044e400080011ff */
[----:B---3--:R-:W-:Y:S05]  /*7e40*/  @!P0 NANOSLEEP.SYNCS 0x989680 ;  /* 0x009896800000895d */ /* 0x008fea0003900000 */
[----:B------:R-:W3:Y:S02]  /*7e50*/  @!P0 SYNCS.PHASECHK.TRANS64 P0, [R0+URZ], R3 ;  /* 0x00000003000085a7 */ /* 0x000ee400080010ff */
[----:B---3--:R-:W-:Y:S05]  /*7e60*/  @!P0 BRA `(.L_x_115) ;  /* 0xfffffffc00f08947 */ /* 0x008fea000383ffff */
[----:B------:R-:W-:Y:S05]  /*7e70*/  BRA `(.L_x_116) ;  /* 0xffffffb800507947 */ /* 0x000fea000383ffff */
.L_x_60:
[----:B------:R-:W-:-:S07]  /*7e80*/  MOV R0, UR5 ;  /* 0x0000000500007c02 */ /* 0x000fce0008000f00 */
.L_x_117:
[----:B--2---:R2:W3:Y:S02]  /*7e90*/  SYNCS.PHASECHK.TRANS64.TRYWAIT P0, [R0+URZ], R3 ;  /* 0x00000003000075a7 */ /* 0x0044e400080011ff */
[----:B---3--:R-:W-:Y:S05]  /*7ea0*/  @!P0 NANOSLEEP.SYNCS 0x989680 ;  /* 0x009896800000895d */ /* 0x008fea0003900000 */
[----:B------:R-:W3:Y:S02]  /*7eb0*/  @!P0 SYNCS.PHASECHK.TRANS64 P0, [R0+URZ], R3 ;  /* 0x00000003000085a7 */ /* 0x000ee400080010ff */
[----:B---3--:R-:W-:Y:S05]  /*7ec0*/  @!P0 BRA `(.L_x_117) ;  /* 0xfffffffc00f08947 */ /* 0x008fea000383ffff */
[----:B------:R-:W-:Y:S05]  /*7ed0*/  BRA `(.L_x_118) ;  /* 0xffffffb8005c7947 */ /* 0x000fea000383ffff */
.L_x_61:
[----:B------:R-:W-:-:S07]  /*7ee0*/  MOV R0, UR5 ;  /* 0x0000000500007c02 */ /* 0x000fce0008000f00 */
.L_x_119:
[----:B--2---:R2:W3:Y:S02]  /*7ef0*/  SYNCS.PHASECHK.TRANS64.TRYWAIT P0, [R0+URZ], R3 ;  /* 0x00000003000075a7 */ /* 0x0044e400080011ff */
[----:B---3--:R-:W-:Y:S05]  /*7f00*/  @!P0 NANOSLEEP.SYNCS 0x989680 ;  /* 0x009896800000895d */ /* 0x008fea0003900000 */
[----:B------:R-:W3:Y:S02]  /*7f10*/  @!P0 SYNCS.PHASECHK.TRANS64 P0, [R0+URZ], R3 ;  /* 0x00000003000085a7 */ /* 0x000ee400080010ff */
[----:B---3--:R-:W-:Y:S05]  /*7f20*/  @!P0 BRA `(.L_x_119) ;  /* 0xfffffffc00f08947 */ /* 0x008fea000383ffff */
[----:B------:R-:W-:Y:S05]  /*7f30*/  BRA `(.L_x_120) ;  /* 0xffffffb800687947 */ /* 0x000fea000383ffff */
.L_x_62:
[----:B------:R-:W-:-:S07]  /*7f40*/  MOV R0, UR6 ;  /* 0x0000000600007c02 */ /* 0x000fce0008000f00 */
.L_x_121:
[----:B--2---:R2:W3:Y:S02]  /*7f50*/  SYNCS.PHASECHK.TRANS64.TRYWAIT P0, [R0+URZ], R3 ;  /* 0x00000003000075a7 */ /* 0x0044e400080011ff */
[----:B---3--:R-:W-:Y:S05]  /*7f60*/  @!P0 NANOSLEEP.SYNCS 0x989680 ;  /* 0x009896800000895d */ /* 0x008fea0003900000 */
[----:B------:R-:W3:Y:S02]  /*7f70*/  @!P0 SYNCS.PHASECHK.TRANS64 P0, [R0+URZ], R3 ;  /* 0x00000003000085a7 */ /* 0x000ee400080010ff */
[----:B---3--:R-:W-:Y:S05]  /*7f80*/  @!P0 BRA `(.L_x_121) ;  /* 0xfffffffc00f08947 */ /* 0x008fea000383ffff */
[----:B------:R-:W-:Y:S05]  /*7f90*/  BRA `(.L_x_122) ;  /* 0xffffffb800747947 */ /* 0x000fea000383ffff */
.L_x_67:
[----:B--2---:R2:W3:Y:S02]  /*7fa0*/  SYNCS.PHASECHK.TRANS64.TRYWAIT P0, [R0+URZ+0x50], R3 ;  /* 0x00005003000075a7 */ /* 0x0044e400080011ff */
[----:B---3--:R-:W-:Y:S05]  /*7fb0*/  @!P0 NANOSLEEP.SYNCS 0x989680 ;  /* 0x009896800000895d */ /* 0x008fea0003900000 */
[----:B------:R-:W3:Y:S02]  /*7fc0*/  @!P0 SYNCS.PHASECHK.TRANS64 P0, [R0+URZ+0x50], R3 ;  /* 0x00005003000085a7 */ /* 0x000ee400080010ff */
[----:B---3--:R-:W-:Y:S05]  /*7fd0*/  @!P0 BRA `(.L_x_67) ;  /* 0xfffffffc00f08947 */ /* 0x008fea000383ffff */
[----:B------:R-:W-:Y:S05]  /*7fe0*/  BRA `(.L_x_123) ;  /* 0xffffffbc00707947 */ /* 0x000fea000383ffff */
.L_x_70:
[----:B------:R-:W-:Y:S07]  /*7ff0*/  MOV R0, UR7 ;  /* 0x0000000700007c02 */ /* 0x000fee0008000f00 */
.L_x_124:
[----:B--2---:R2:W3:Y:S02]  /*8000*/  SYNCS.PHASECHK.TRANS64.TRYWAIT P0, [R0+URZ+0x48], R3 ;  /* 0x00004803000075a7 */ /* 0x0044e400080011ff */
[----:B---3--:R-:W-:Y:S05]  /*8010*/  @!P0 NANOSLEEP.SYNCS 0x989680 ;  /* 0x009896800000895d */ /* 0x008fea0003900000 */
[----:B------:R-:W3:Y:S02]  /*8020*/  @!P0 SYNCS.PHASECHK.TRANS64 P0, [R0+URZ+0x48], R3 ;  /* 0x00004803000085a7 */ /* 0x000ee400080010ff */
[----:B---3--:R-:W-:Y:S05]  /*8030*/  @!P0 BRA `(.L_x_124) ;  /* 0xfffffffc00f08947 */ /* 0x008fea000383ffff */
[----:B------:R-:W-:Y:S05]  /*8040*/  BRA `(.L_x_69) ;  /* 0xffffffc0005c7947 */ /* 0x000fea000383ffff */
.L_x_73:
[----:B------:R-:W-:Y:S07]  /*8050*/  MOV R3, UR7 ;  /* 0x0000000700037c02 */ /* 0x000fee0008000f00 */
.L_x_125:
[----:B-1----:R1:W2:Y:S02]  /*8060*/  SYNCS.PHASECHK.TRANS64.TRYWAIT P2, [R3+URZ+0x38], R26 ;  /* 0x0000381a030075a7 */ /* 0x0022a400080411ff */
[----:B--2---:R-:W-:Y:S05]  /*8070*/  @!P2 NANOSLEEP.SYNCS 0x989680 ;  /* 0x009896800000a95d */ /* 0x004fea0003900000 */
[----:B------:R-:W2:Y:S02]  /*8080*/  @!P2 SYNCS.PHASECHK.TRANS64 P2, [R3+URZ+0x38], R26 ;  /* 0x0000381a0300a5a7 */ /* 0x000ea400080410ff */
[----:B--2---:R-:W-:Y:S05]  /*8090*/  @!P2 BRA `(.L_x_125) ;  /* 0xfffffffc00f0a947 */ /* 0x004fea000383ffff */
[----:B------:R-:W-:Y:S05]  /*80a0*/  BRA `(.L_x_126) ;  /* 0xffffffc000f07947 */ /* 0x000fea000383ffff */
.L_x_76:
[----:B--2---:R2:W4:Y:S02]  /*80b0*/  SYNCS.PHASECHK.TRANS64.TRYWAIT P0, [R0+URZ+0x50], R3 ;  /* 0x00005003000075a7 */ /* 0x00452400080011ff */
[----:B----4-:R-:W-:Y:S05]  /*80c0*/  @!P0 NANOSLEEP.SYNCS 0x989680 ;  /* 0x009896800000895d */ /* 0x010fea0003900000 */
[----:B------:R-:W4:Y:S02]  /*80d0*/  @!P0 SYNCS.PHASECHK.TRANS64 P0, [R0+URZ+0x50], R3 ;  /* 0x00005003000085a7 */ /* 0x000f2400080010ff */
[----:B----4-:R-:W-:Y:S05]  /*80e0*/  @!P0 BRA `(.L_x_76) ;  /* 0xfffffffc00f08947 */ /* 0x010fea000383ffff */
[----:B------:R-:W-:Y:S05]  /*80f0*/  BRA `(.L_x_127) ;  /* 0xffffffc800a47947 */ /* 0x000fea000383ffff */
.L_x_87:
[----:B-1----:R-:W-:Y:S04]  /*8100*/  MOV R0, UR41 ;  /* 0x0000002900007c02 */ /* 0x002fe80008000f00 */
[----:B------:R1:W2:Y:S03]  /*8110*/  SYNCS.PHASECHK.TRANS64.TRYWAIT P1, [R0+URZ+0x30], R3 ;  /* 0x00003003000075a7 */ /* 0x0002a600080211ff */
[----:B--2---:R-:W-:Y:S05]  /*8120*/  @!P1 NANOSLEEP.SYNCS 0x989680 ;  /* 0x009896800000995d */ /* 0x004fea0003900000 */
[----:B------:R-:W2:Y:S02]  /*8130*/  @!P1 SYNCS.PHASECHK.TRANS64 P1, [R0+URZ+0x30], R3 ;  /* 0x00003003000095a7 */ /* 0x000ea400080210ff */
[----:B--2---:R-:W-:Y:S05]  /*8140*/  @!P1 BRA `(.L_x_87) ;  /* 0xfffffffc00ec9947 */ /* 0x004fea000383ffff */
[----:B------:R-:W-:Y:S05]  /*8150*/  BRA `(.L_x_86) ;  /* 0xffffffd400ac7947 */ /* 0x000fea000383ffff */
.L_x_89:
[----:B------:R1:W1:Y:S02]  /*8160*/  SYNCS.PHASECHK.TRANS64.TRYWAIT P1, [R16+URZ+0x70], R9 ;  /* 0x00007009100075a7 */ /* 0x00026400080211ff */
[----:B-1----:R-:W-:Y:S05]  /*8170*/  @!P1 NANOSLEEP.SYNCS 0x989680 ;  /* 0x009896800000995d */ /* 0x002fea0003900000 */
[----:B------:R-:W1:Y:S02]  /*8180*/  @!P1 SYNCS.PHASECHK.TRANS64 P1, [R16+URZ+0x70], R9 ;  /* 0x00007009100095a7 */ /* 0x000e6400080210ff */
[----:B-1----:R-:W-:Y:S05]  /*8190*/  @!P1 BRA `(.L_x_89) ;  /* 0xfffffffc00f09947 */ /* 0x002fea000383ffff */
[----:B------:R-:W-:Y:S05]  /*81a0*/  BRA `(.L_x_88) ;  /* 0xffffffd8000c7947 */ /* 0x000fea000383ffff */
        .weak           $__internal_0_$__cuda_sm10x_tcgen05_guardrail_trap_col_being_dealloced_not_returned_by_alloc
        .type           $__internal_0_$__cuda_sm10x_tcgen05_guardrail_trap_col_being_dealloced_not_returned_by_alloc,@function
        .size           $__internal_0_$__cuda_sm10x_tcgen05_guardrail_trap_col_being_dealloced_not_returned_by_alloc,($__internal_1_$__cuda_sm10x_tcgen05_guardrail_trap_phase_invalid_during_alloc - $__internal_0_$__cuda_sm10x_tcgen05_guardrail_trap_col_being_dealloced_not_returned_by_alloc)
$__internal_0_$__cuda_sm10x_tcgen05_guardrail_trap_col_being_dealloced_not_returned_by_alloc:
[----:B------:R-:W-:Y:S05]  /*81b0*/  BPT.TRAP 0x1 ;  /* 0x000000040000795c */ /* 0x000fea0000300000 */
[----:B------:R-:W-:-:S04]  /*81c0*/  HFMA2 R3, -RZ, RZ, 0, 0 ;  /* 0x00000000ff037431 */ /* 0x000fc800000001ff */
[----:B------:R-:W-:Y:S05]  /*81d0*/  RET.REL.NODEC R2 `(_ZN7cutlass13device_kernelINS_4gemm6kernel13GemmUniversalIN4cute5tupleIJiiiiEEENS1_10collective13CollectiveMmaINS1_35MainloopSm100TmaUmmaWarpSpecializedILi3ELi2ELi4ENS5_IJNS4_1CILi1EEESB_SB_EEEEENS5_IJNSA_ILi64EEENSA_ILi160EEENSA_ILi256EEEEEENS_12float_e4m3_tENS5_IJlSB_lEEESI_SJ_NS4_8TiledMMAINS4_8MMA_AtomIJNS4_10MMA_TraitsINS4_19SM100_MMA_F8F6F4_SSEJSI_SI_fSE_SF_NS4_17integral_constantINS4_4UMMA5MajorELSQ_0EEESR_NSO_INSP_7ScaleInELSS_0EEEST_EEEEEENS4_6LayoutISC_NS5_IJNSA_ILi0EEESX_SX_EEEEENS5_IJNS4_10UnderscoreES10_S10_EEEEENS4_13SM90_TMA_LOADENS4_14ComposedLayoutINS4_7SwizzleILi3ELi4ELi3EEENS4_18smem_ptr_flag_bitsILi8EEENSW_INS5_IJNSA_ILi8EEENSA_ILi128EEEEEENS5_IJS1A_SB_EEEEEEEvNS4_8identityES13_S1E_vS1F_EENS_8epilogue10collective18CollectiveEpilogueINS1H_23Sm100TmaWarpSpecializedILi1ELi1ELi80ELb0ELb0EEEJSH_NS5_IJNSW_ISE_SB_EENSW_ISF_SB_EEEEESI_SJ_SI_SJ_NS1H_6fusion15FusionCallbacksIS1L_NS1P_17LinearCombinationISI_fSI_fLNS_15FloatRoundStyleE2EEESH_S1O_JEEENS4_5SM1004TMEM4LOAD26SM100_TMEM_LOAD_16dp32b16xES13_NS14_INS15_ILi1ELi4ELi3EEES18_NSW_INS5_IJS19_NSA_ILi32EEEEEENS5_IJS20_SB_EEEEEEENS4_39AutoVectorizingCopyWithAssumedAlignmentILi128EEENS4_14SM90_TMA_STOREES24_S26_S26_EEEvvEEEEvNT_6ParamsE) ;  /* 0xffffff7c02887950 */ /* 0x000fea0003c3ffff */
        .weak           $__internal_1_$__cuda_sm10x_tcgen05_guardrail_trap_phase_invalid_during_alloc
        .type           $__internal_1_$__cuda_sm10x_tcgen05_guardrail_trap_phase_invalid_during_alloc,@function
        .size           $__internal_1_$__cuda_sm10x_tcgen05_guardrail_trap_phase_invalid_during_alloc,($__internal_2_$__cuda_sm10x_tcgen05_guardrail_trap_unallocated_columns_being_dealloced - $__internal_1_$__cuda_sm10x_tcgen05_guardrail_trap_phase_invalid_during_alloc)
$__internal_1_$__cuda_sm10x_tcgen05_guardrail_trap_phase_invalid_during_alloc:
[----:B------:R-:W-:Y:S05]  /*81e0*/  BPT.TRAP 0x1 ;  /* 0x000000040000795c */ /* 0x000fea0000300000 */
[----:B------:R-:W-:-:S04]  /*81f0*/  MOV R3, 0x0 ;  /* 0x0000000000037802 */ /* 0x000fc80000000f00 */
[----:B------:R-:W-:Y:S05]  /*8200*/  RET.REL.NODEC R2 `(_ZN7cutlass13device_kernelINS_4gemm6kernel13GemmUniversalIN4cute5tupleIJiiiiEEENS1_10collective13CollectiveMmaINS1_35MainloopSm100TmaUmmaWarpSpecializedILi3ELi2ELi4ENS5_IJNS4_1CILi1EEESB_SB_EEEEENS5_IJNSA_ILi64EEENSA_ILi160EEENSA_ILi256EEEEEENS_12float_e4m3_tENS5_IJlSB_lEEESI_SJ_NS4_8TiledMMAINS4_8MMA_AtomIJNS4_10MMA_TraitsINS4_19SM100_MMA_F8F6F4_SSEJSI_SI_fSE_SF_NS4_17integral_constantINS4_4UMMA5MajorELSQ_0EEESR_NSO_INSP_7ScaleInELSS_0EEEST_EEEEEENS4_6LayoutISC_NS5_IJNSA_ILi0EEESX_SX_EEEEENS5_IJNS4_10UnderscoreES10_S10_EEEEENS4_13SM90_TMA_LOADENS4_14ComposedLayoutINS4_7SwizzleILi3ELi4ELi3EEENS4_18smem_ptr_flag_bitsILi8EEENSW_INS5_IJNSA_ILi8EEENSA_ILi128EEEEEENS5_IJS1A_SB_EEEEEEEvNS4_8identityES13_S1E_vS1F_EENS_8epilogue10collective18CollectiveEpilogueINS1H_23Sm100TmaWarpSpecializedILi1ELi1ELi80ELb0ELb0EEEJSH_NS5_IJNSW_ISE_SB_EENSW_ISF_SB_EEEEESI_SJ_SI_SJ_NS1H_6fusion15FusionCallbacksIS1L_NS1P_17LinearCombinationISI_fSI_fLNS_15FloatRoundStyleE2EEESH_S1O_JEEENS4_5SM1004TMEM4LOAD26SM100_TMEM_LOAD_16dp32b16xES13_NS14_INS15_ILi1ELi4ELi3EEES18_NSW_INS5_IJS19_NSA_ILi32EEEEEENS5_IJS20_SB_EEEEEEENS4_39AutoVectorizingCopyWithAssumedAlignmentILi128EEENS4_14SM90_TMA_STOREES24_S26_S26_EEEvvEEEEvNT_6ParamsE) ;  /* 0xffffff7c027c7950 */ /* 0x000fea0003c3ffff */
        .weak           $__internal_2_$__cuda_sm10x_tcgen05_guardrail_trap_unallocated_columns_being_dealloced
        .type           $__internal_2_$__cuda_sm10x_tcgen05_guardrail_trap_unallocated_columns_being_dealloced,@function
        .size           $__internal_2_$__cuda_sm10x_tcgen05_guardrail_trap_unallocated_columns_being_dealloced,(.L_x_129 - $__internal_2_$__cuda_sm10x_tcgen05_guardrail_trap_unallocated_columns_being_dealloced)
$__internal_2_$__cuda_sm10x_tcgen05_guardrail_trap_unallocated_columns_being_dealloced:
[----:B------:R-:W-:Y:S05]  /*8210*/  BPT.TRAP 0x1 ;  /* 0x000000040000795c */ /* 0x000fea0000300000 */
[----:B------:R-:W-:-:S04]  /*8220*/  HFMA2 R3, -RZ, RZ, 0, 0 ;  /* 0x00000000ff037431 */ /* 0x000fc800000001ff */
[----:B------:R-:W-:Y:S05]  /*8230*/  RET.REL.NODEC R2 `(_ZN7cutlass13device_kernelINS_4gemm6kernel13GemmUniversalIN4cute5tupleIJiiiiEEENS1_10collective13CollectiveMmaINS1_35MainloopSm100TmaUmmaWarpSpecializedILi3ELi2ELi4ENS5_IJNS4_1CILi1EEESB_SB_EEEEENS5_IJNSA_ILi64EEENSA_ILi160EEENSA_ILi256EEEEEENS_12float_e4m3_tENS5_IJlSB_lEEESI_SJ_NS4_8TiledMMAINS4_8MMA_AtomIJNS4_10MMA_TraitsINS4_19SM100_MMA_F8F6F4_SSEJSI_SI_fSE_SF_NS4_17integral_constantINS4_4UMMA5MajorELSQ_0EEESR_NSO_INSP_7ScaleInELSS_0EEEST_EEEEEENS4_6LayoutISC_NS5_IJNSA_ILi0EEESX_SX_EEEEENS5_IJNS4_10UnderscoreES10_S10_EEEEENS4_13SM90_TMA_LOADENS4_14ComposedLayoutINS4_7SwizzleILi3ELi4ELi3EEENS4_18smem_ptr_flag_bitsILi8EEENSW_INS5_IJNSA_ILi8EEENSA_ILi128EEEEEENS5_IJS1A_SB_EEEEEEEvNS4_8identityES13_S1E_vS1F_EENS_8epilogue10collective18CollectiveEpilogueINS1H_23Sm100TmaWarpSpecializedILi1ELi1ELi80ELb0ELb0EEEJSH_NS5_IJNSW_ISE_SB_EENSW_ISF_SB_EEEEESI_SJ_SI_SJ_NS1H_6fusion15FusionCallbacksIS1L_NS1P_17LinearCombinationISI_fSI_fLNS_15FloatRoundStyleE2EEESH_S1O_JEEENS4_5SM1004TMEM4LOAD26SM100_TMEM_LOAD_16dp32b16xES13_NS14_INS15_ILi1ELi4ELi3EEES18_NSW_INS5_IJS19_NSA_ILi32EEEEEENS5_IJS20_SB_EEEEEEENS4_39AutoVectorizingCopyWithAssumedAlignmentILi128EEENS4_14SM90_TMA_STOREES24_S26_S26_EEEvvEEEEvNT_6ParamsE) ;  /* 0xffffff7c02707950 */ /* 0x000fea0003c3ffff */
.L_x_128:
[----:B------:R-:W-:-:S00]  /*8240*/  BRA `(.L_x_128) ;  /* 0xfffffffc00fc7947 */ /* 0x000fc0000383ffff */
[----:B------:R-:W-:-:S00]  /*8250*/  NOP ;  /* 0x0000000000007918 */ /* 0x000fc00000000000 */
        /* <DEDUP_REMOVED lines=10> */
.L_x_129:


//--------------------- .nv.global.init           --------------------------
	.section	.nv.global.init,"aw",@progbits
.nv.global.init:
	.type		$str$27,@object
	.size		$str$27,($str$28 - $str$27)
$str$27:
        /*0000*/ 	.byte	0x28, 0x61, 0x64, 0x64, 0x72, 0x65, 0x73, 0x73, 0x20, 0x26, 0x20, 0x6d, 0x61, 0x73, 0x6b, 0x29
        /*0010*/ 	.byte	0x20, 0x3d, 0x3d, 0x20, 0x30, 0x00
	.type		$str$28,@object
	.size		$str$28,($str$26 - $str$28)
$str$28:
        /*0016*/ 	.byte	0x2f, 0x74, 0x6d, 0x70, 0x2f, 0x63, 0x75, 0x74, 0x6c, 0x61, 0x73, 0x73, 0x5f, 0x73, 0x77, 0x65
        /*0026*/ 	.byte	0x65, 0x70, 0x5f, 0x73, 0x72, 0x63, 0x2f, 0x69, 0x6e, 0x63, 0x6c, 0x75, 0x64, 0x65, 0x2f, 0x63
        /*0036*/ 	.byte	0x75, 0x74, 0x65, 0x2f, 0x70, 0x6f, 0x69, 0x6e, 0x74, 0x65, 0x72, 0x5f, 0x66, 0x6c, 0x61, 0x67
        /*0046*/ 	.byte	0x67, 0x65, 0x64, 0x2e, 0x68, 0x70, 0x70, 0x00
	.type		$str$26,@object
	.size		$str$26,($str$25 - $str$26)
$str$26:
        /*004e*/ 	.byte	0x2f, 0x74, 0x6d, 0x70, 0x2f, 0x63, 0x75, 0x74, 0x6c, 0x61, 0x73, 0x73, 0x5f, 0x73, 0x77, 0x65
        /*005e*/ 	.byte	0x65, 0x70, 0x5f, 0x73, 0x72, 0x63, 0x2f, 0x69, 0x6e, 0x63, 0x6c, 0x75, 0x64, 0x65, 0x2f, 0x63
        /*006e*/ 	.byte	0x75, 0x74, 0x65, 0x2f, 0x61, 0x74, 0x6f, 0x6d, 0x2f, 0x63, 0x6f, 0x70, 0x79, 0x5f, 0x74, 0x72
        /*007e*/ 	.byte	0x61, 0x69, 0x74, 0x73, 0x5f, 0x73, 0x6d, 0x31, 0x30, 0x30, 0x2e, 0x68, 0x70, 0x70, 0x00
	.type		$str$25,@object
	.size		$str$25,(__unnamed_1 - $str$25)
$str$25:
        /*008d*/ 	.byte	0x28, 0x28, 0x75, 0x69, 0x6e, 0x74, 0x33, 0x32, 0x5f, 0x74, 0x28, 0x74, 0x68, 0x72, 0x65, 0x61
        /*009d*/ 	.byte	0x64, 0x49, 0x64, 0x78, 0x2e, 0x78, 0x29, 0x20, 0x2f, 0x20, 0x33, 0x32, 0x29, 0x20, 0x25, 0x20
        /*00ad*/ 	.byte	0x34, 0x29, 0x20, 0x3d, 0x3d, 0x20, 0x28, 0x28, 0x28, 0x74, 0x6d, 0x65, 0x6d, 0x5f, 0x61, 0x64
        /*00bd*/ 	.byte	0x64, 0x72, 0x20, 0x3e, 0x3e, 0x20, 0x31, 0x36, 0x29, 0x20, 0x2f, 0x20, 0x33, 0x32, 0x29, 0x20
        /*00cd*/ 	.byte	0x25, 0x20, 0x34, 0x29, 0x00
	.type		__unnamed_1,@object
	.size		__unnamed_1,(__unnamed_2 - __unnamed_1)
__unnamed_1:
        /*00d2*/ 	.byte	0x61, 0x75, 0x74, 0x6f, 0x20, 0x63, 0x75, 0x74, 0x65, 0x3a, 0x3a, 0x61, 0x73, 0x5f, 0x70, 0x6f
        /* <DEDUP_REMOVED lines=24> */
        /*0262*/ 	.byte	0x3a, 0x3a, 0x43, 0x3c, 0x31, 0x30, 0x32, 0x34, 0x30, 0x3e, 0x3e, 0x3e, 0x3e, 0x5d, 0x00
	.type		__unnamed_2,@object
	.size		__unnamed_2,(.L_2 - __unnamed_2)
__unnamed_2:
        /* <DEDUP_REMOVED lines=37> */
        /*04c1*/ 	.byte	0x3a, 0x43, 0x3c, 0x30, 0x3e, 0x3e, 0x3e, 0x3e, 0x5d, 0x00
.L_2:


//--------------------- .nv.shared._ZN7cutlass13device_kernelINS_4gemm6kernel13GemmUniversalIN4cute5tupleIJiiiiEEENS1_10collective13CollectiveMmaINS1_35MainloopSm100TmaUmmaWarpSpecializedILi3ELi2ELi4ENS5_IJNS4_1CILi1EEESB_SB_EEEEENS5_IJNSA_ILi64EEENSA_ILi160EEENSA_ILi256EEEEEENS_12float_e4m3_tENS5_IJlSB_lEEESI_SJ_NS4_8TiledMMAINS4_8MMA_AtomIJNS4_10MMA_TraitsINS4_19SM100_MMA_F8F6F4_SSEJSI_SI_fSE_SF_NS4_17integral_constantINS4_4UMMA5MajorELSQ_0EEESR_NSO_INSP_7ScaleInELSS_0EEEST_EEEEEENS4_6LayoutISC_NS5_IJNSA_ILi0EEESX_SX_EEEEENS5_IJNS4_10UnderscoreES10_S10_EEEEENS4_13SM90_TMA_LOADENS4_14ComposedLayoutINS4_7SwizzleILi3ELi4ELi3EEENS4_18smem_ptr_flag_bitsILi8EEENSW_INS5_IJNSA_ILi8EEENSA_ILi128EEEEEENS5_IJS1A_SB_EEEEEEEvNS4_8identityES13_S1E_vS1F_EENS_8epilogue10collective18CollectiveEpilogueINS1H_23Sm100TmaWarpSpecializedILi1ELi1ELi80ELb0ELb0EEEJSH_NS5_IJNSW_ISE_SB_EENSW_ISF_SB_EEEEESI_SJ_SI_SJ_NS1H_6fusion15FusionCallbacksIS1L_NS1P_17LinearCombinationISI_fSI_fLNS_15FloatRoundStyleE2EEESH_S1O_JEEENS4_5SM1004TMEM4LOAD26SM100_TMEM_LOAD_16dp32b16xES13_NS14_INS15_ILi1ELi4ELi3EEES18_NSW_INS5_IJS19_NSA_ILi32EEEEEENS5_IJS20_SB_EEEEEEENS4_39AutoVectorizingCopyWithAssumedAlignmentILi128EEENS4_14SM90_TMA_STOREES24_S26_S26_EEEvvEEEEvNT_6ParamsE --------------------------
	.section	.nv.shared._ZN7cutlass13device_kernelINS_4gemm6kernel13GemmUniversalIN4cute5tupleIJiiiiEEENS1_10collective13CollectiveMmaINS1_35MainloopSm100TmaUmmaWarpSpecializedILi3ELi2ELi4ENS5_IJNS4_1CILi1EEESB_SB_EEEEENS5_IJNSA_ILi64EEENSA_ILi160EEENSA_ILi256EEEEEENS_12float_e4m3_tENS5_IJlSB_lEEESI_SJ_NS4_8TiledMMAINS4_8MMA_AtomIJNS4_10MMA_TraitsINS4_19SM100_MMA_F8F6F4_SSEJSI_SI_fSE_SF_NS4_17integral_constantINS4_4UMMA5MajorELSQ_0EEESR_NSO_INSP_7ScaleInELSS_0EEEST_EEEEEENS4_6LayoutISC_NS5_IJNSA_ILi0EEESX_SX_EEEEENS5_IJNS4_10UnderscoreES10_S10_EEEEENS4_13SM90_TMA_LOADENS4_14ComposedLayoutINS4_7SwizzleILi3ELi4ELi3EEENS4_18smem_ptr_flag_bitsILi8EEENSW_INS5_IJNSA_ILi8EEENSA_ILi128EEEEEENS5_IJS1A_SB_EEEEEEEvNS4_8identityES13_S1E_vS1F_EENS_8epilogue10collective18CollectiveEpilogueINS1H_23Sm100TmaWarpSpecializedILi1ELi1ELi80ELb0ELb0EEEJSH_NS5_IJNSW_ISE_SB_EENSW_ISF_SB_EEEEESI_SJ_SI_SJ_NS1H_6fusion15FusionCallbacksIS1L_NS1P_17LinearCombinationISI_fSI_fLNS_15FloatRoundStyleE2EEESH_S1O_JEEENS4_5SM1004TMEM4LOAD26SM100_TMEM_LOAD_16dp32b16xES13_NS14_INS15_ILi1ELi4ELi3EEES18_NSW_INS5_IJS19_NSA_ILi32EEEEEENS5_IJS20_SB_EEEEEEENS4_39AutoVectorizingCopyWithAssumedAlignmentILi128EEENS4_14SM90_TMA_STOREES24_S26_S26_EEEvvEEEEvNT_6ParamsE,"aw",@nobits
	.sectionflags	@""
	.align	16
	.zero		1024


//--------------------- .nv.shared.reserved.0     --------------------------
	.section	.nv.shared.reserved.0,"aw",@nobits
	.weak		__nv_reservedSMEM_offset_0_alias
	.size		__nv_reservedSMEM_offset_0_alias, 0, 64
	.other		__nv_reservedSMEM_offset_0_alias,@"STO_CUDA_RESERVED_SHARED STV_DEFAULT"
__nv_reservedSMEM_offset_0_alias:
	.zero		0
.nv.shared.reserved.0:
	.zero		64
	.weak		__nv_reservedSMEM_tcgen05_partition
	.type		__nv_reservedSMEM_tcgen05_partition,@object
	.size		__nv_reservedSMEM_tcgen05_partition,(.L_0 - __nv_reservedSMEM_tcgen05_partition)
__nv_reservedSMEM_tcgen05_partition:
	.zero		32
.L_0:


//--------------------- .nv.global                --------------------------
	.section	.nv.global,"aw",@nobits
.nv.global:
	.type		_ZN40_INTERNAL_91701069_4_k_cu_e2ccb510_141954cute1_E,@object
	.size		_ZN40_INTERNAL_91701069_4_k_cu_e2ccb510_141954cute1_E,(_ZN40_INTERNAL_91701069_4_k_cu_e2ccb510_141954cuda3std3__45__cpo6cbeginE - _ZN40_INTERNAL_91701069_4_k_cu_e2ccb510_141954cute1_E)
_ZN40_INTERNAL_91701069_4_k_cu_e2ccb510_141954cute1_E:
	.zero		1
	.type		_ZN40_INTERNAL_91701069_4_k_cu_e2ccb510_141954cuda3std3__45__cpo6cbeginE,@object
	.size		_ZN40_INTERNAL_91701069_4_k_cu_e2ccb510_141954cuda3std3__45__cpo6cbeginE,(_ZN40_INTERNAL_91701069_4_k_cu_e2ccb510_141954cuda3std3__48in_placeE - _ZN40_INTERNAL_91701069_4_k_cu_e2ccb510_141954cuda3std3__45__cpo6cbeginE)
_ZN40_INTERNAL_91701069_4_k_cu_e2ccb510_141954cuda3std3__45__cpo6cbeginE:
	.zero		1
	.type		_ZN40_INTERNAL_91701069_4_k_cu_e2ccb510_141954cuda3std3__48in_placeE,@object
	.size		_ZN40_INTERNAL_91701069_4_k_cu_e2ccb510_141954cuda3std3__48in_placeE,(_ZN40_INTERNAL_91701069_4_k_cu_e2ccb510_141954cuda3std6ranges3__45__cpo9iter_moveE - _ZN40_INTERNAL_91701069_4_k_cu_e2ccb510_141954cuda3std3__48in_placeE)
_ZN40_INTERNAL_91701069_4_k_cu_e2ccb510_141954cuda3std3__48in_placeE:
	.zero		1
	.type		_ZN40_INTERNAL_91701069_4_k_cu_e2ccb510_141954cuda3std6ranges3__45__cpo9iter_moveE,@object
	.size		_ZN40_INTERNAL_91701069_4_k_cu_e2ccb510_141954cuda3std6ranges3__45__cpo9iter_moveE,(_ZN40_INTERNAL_91701069_4_k_cu_e2ccb510_141954cuda3std3__45__cpo5beginE - _ZN40_INTERNAL_91701069_4_k_cu_e2ccb510_141954cuda3std6ranges3__45__cpo9iter_moveE)
_ZN40_INTERNAL_91701069_4_k_cu_e2ccb510_141954cuda3std6ranges3__45__cpo9iter_moveE:
	.zero		1
	.type		_ZN40_INTERNAL_91701069_4_k_cu_e2ccb510_141954cuda3std3__45__cpo5beginE,@object
	.size		_ZN40_INTERNAL_91701069_4_k_cu_e2ccb510_141954cuda3std3__45__cpo5beginE,(_ZN40_INTERNAL_91701069_4_k_cu_e2ccb510_141954cuda3std3__442_GLOBAL__N__91701069_4_k_cu_e2ccb510_141956ignoreE - _ZN40_INTERNAL_91701069_4_k_cu_e2ccb510_141954cuda3std3__45__cpo5beginE)
_ZN40_INTERNAL_91701069_4_k_cu_e2ccb510_141954cuda3std3__45__cpo5beginE:
	.zero		1
	.type		_ZN40_INTERNAL_91701069_4_k_cu_e2ccb510_141954cuda3std3__442_GLOBAL__N__91701069_4_k_cu_e2ccb510_141956ignoreE,@object
	.size		_ZN40_INTERNAL_91701069_4_k_cu_e2ccb510_141954cuda3std3__442_GLOBAL__N__91701069_4_k_cu_e2ccb510_141956ignoreE,(_ZN40_INTERNAL_91701069_4_k_cu_e2ccb510_141954cute7productE - _ZN40_INTERNAL_91701069_4_k_cu_e2ccb510_141954cuda3std3__442_GLOBAL__N__91701069_4_k_cu_e2ccb510_141956ignoreE)
_ZN40_INTERNAL_91701069_4_k_cu_e2ccb510_141954cuda3std3__442_GLOBAL__N__91701069_4_k_cu_e2ccb510_141956ignoreE:
	.zero		1
	.type		_ZN40_INTERNAL_91701069_4_k_cu_e2ccb510_141954cute7productE,@object
	.size		_ZN40_INTERNAL_91701069_4_k_cu_e2ccb510_141954cute7productE,(_ZN40_INTERNAL_91701069_4_k_cu_e2ccb510_141954cuda3std3__45__cpo3endE - _ZN40_INTERNAL_91701069_4_k_cu_e2ccb510_141954cute7productE)
_ZN40_INTERNAL_91701069_4_k_cu_e2ccb510_141954cute7productE:
	.zero		1
	.type		_ZN40_INTERNAL_91701069_4_k_cu_e2ccb510_141954cuda3std3__45__cpo3endE,@object
	.size		_ZN40_INTERNAL_91701069_4_k_cu_e2ccb510_141954cuda3std3__45__cpo3endE,(_ZN40_INTERNAL_91701069_4_k_cu_e2ccb510_141954cuda3std3__419piecewise_constructE - _ZN40_INTERNAL_91701069_4_k_cu_e2ccb510_141954cuda3std3__45__cpo3endE)
_ZN40_INTERNAL_91701069_4_k_cu_e2ccb510_141954cuda3std3__45__cpo3endE:
	.zero		1
	.type		_ZN40_INTERNAL_91701069_4_k_cu_e2ccb510_141954cuda3std3__419piecewise_constructE,@object
	.size		_ZN40_INTERNAL_91701069_4_k_cu_e2ccb510_141954cuda3std3__419piecewise_constructE,(_ZN40_INTERNAL_91701069_4_k_cu_e2ccb510_141954cuda3std3__45__cpo4cendE - _ZN40_INTERNAL_91701069_4_k_cu_e2ccb510_141954cuda3std3__419piecewise_constructE)
_ZN40_INTERNAL_91701069_4_k_cu_e2ccb510_141954cuda3std3__419piecewise_constructE:
	.zero		1
	.type		_ZN40_INTERNAL_91701069_4_k_cu_e2ccb510_141954cuda3std3__45__cpo4cendE,@object
	.size		_ZN40_INTERNAL_91701069_4_k_cu_e2ccb510_141954cuda3std3__45__cpo4cendE,(_ZN40_INTERNAL_91701069_4_k_cu_e2ccb510_141954cuda3std6ranges3__45__cpo4swapE - _ZN40_INTERNAL_91701069_4_k_cu_e2ccb510_141954cuda3std3__45__cpo4cendE)
_ZN40_INTERNAL_91701069_4_k_cu_e2ccb510_141954cuda3std3__45__cpo4cendE:
	.zero		1
	.type		_ZN40_INTERNAL_91701069_4_k_cu_e2ccb510_141954cuda3std6ranges3__45__cpo4swapE,@object
	.size		_ZN40_INTERNAL_91701069_4_k_cu_e2ccb510_141954cuda3std6ranges3__45__cpo4swapE,(.L_10 - _ZN40_INTERNAL_91701069_4_k_cu_e2ccb510_141954cuda3std6ranges3__45__cpo4swapE)
_ZN40_INTERNAL_91701069_4_k_cu_e2ccb510_141954cuda3std6ranges3__45__cpo4swapE:
	.zero		1
.L_10:


//--------------------- .nv.constant0._ZN7cutlass13device_kernelINS_4gemm6kernel13GemmUniversalIN4cute5tupleIJiiiiEEENS1_10collective13CollectiveMmaINS1_35MainloopSm100TmaUmmaWarpSpecializedILi3ELi2ELi4ENS5_IJNS4_1CILi1EEESB_SB_EEEEENS5_IJNSA_ILi64EEENSA_ILi160EEENSA_ILi256EEEEEENS_12float_e4m3_tENS5_IJlSB_lEEESI_SJ_NS4_8TiledMMAINS4_8MMA_AtomIJNS4_10MMA_TraitsINS4_19SM100_MMA_F8F6F4_SSEJSI_SI_fSE_SF_NS4_17integral_constantINS4_4UMMA5MajorELSQ_0EEESR_NSO_INSP_7ScaleInELSS_0EEEST_EEEEEENS4_6LayoutISC_NS5_IJNSA_ILi0EEESX_SX_EEEEENS5_IJNS4_10UnderscoreES10_S10_EEEEENS4_13SM90_TMA_LOADENS4_14ComposedLayoutINS4_7SwizzleILi3ELi4ELi3EEENS4_18smem_ptr_flag_bitsILi8EEENSW_INS5_IJNSA_ILi8EEENSA_ILi128EEEEEENS5_IJS1A_SB_EEEEEEEvNS4_8identityES13_S1E_vS1F_EENS_8epilogue10collective18CollectiveEpilogueINS1H_23Sm100TmaWarpSpecializedILi1ELi1ELi80ELb0ELb0EEEJSH_NS5_IJNSW_ISE_SB_EENSW_ISF_SB_EEEEESI_SJ_SI_SJ_NS1H_6fusion15FusionCallbacksIS1L_NS1P_17LinearCombinationISI_fSI_fLNS_15FloatRoundStyleE2EEESH_S1O_JEEENS4_5SM1004TMEM4LOAD26SM100_TMEM_LOAD_16dp32b16xES13_NS14_INS15_ILi1ELi4ELi3EEES18_NSW_INS5_IJS19_NSA_ILi32EEEEEENS5_IJS20_SB_EEEEEEENS4_39AutoVectorizingCopyWithAssumedAlignmentILi128EEENS4_14SM90_TMA_STOREES24_S26_S26_EEEvvEEEEvNT_6ParamsE --------------------------
	.section	.nv.constant0._ZN7cutlass13device_kernelINS_4gemm6kernel13GemmUniversalIN4cute5tupleIJiiiiEEENS1_10collective13CollectiveMmaINS1_35MainloopSm100TmaUmmaWarpSpecializedILi3ELi2ELi4ENS5_IJNS4_1CILi1EEESB_SB_EEEEENS5_IJNSA_ILi64EEENSA_ILi160EEENSA_ILi256EEEEEENS_12float_e4m3_tENS5_IJlSB_lEEESI_SJ_NS4_8TiledMMAINS4_8MMA_AtomIJNS4_10MMA_TraitsINS4_19SM100_MMA_F8F6F4_SSEJSI_SI_fSE_SF_NS4_17integral_constantINS4_4UMMA5MajorELSQ_0EEESR_NSO_INSP_7ScaleInELSS_0EEEST_EEEEEENS4_6LayoutISC_NS5_IJNSA_ILi0EEESX_SX_EEEEENS5_IJNS4_10UnderscoreES10_S10_EEEEENS4_13SM90_TMA_LOADENS4_14ComposedLayoutINS4_7SwizzleILi3ELi4ELi3EEENS4_18smem_ptr_flag_bitsILi8EEENSW_INS5_IJNSA_ILi8EEENSA_ILi128EEEEEENS5_IJS1A_SB_EEEEEEEvNS4_8identityES13_S1E_vS1F_EENS_8epilogue10collective18CollectiveEpilogueINS1H_23Sm100TmaWarpSpecializedILi1ELi1ELi80ELb0ELb0EEEJSH_NS5_IJNSW_ISE_SB_EENSW_ISF_SB_EEEEESI_SJ_SI_SJ_NS1H_6fusion15FusionCallbacksIS1L_NS1P_17LinearCombinationISI_fSI_fLNS_15FloatRoundStyleE2EEESH_S1O_JEEENS4_5SM1004TMEM4LOAD26SM100_TMEM_LOAD_16dp32b16xES13_NS14_INS15_ILi1ELi4ELi3EEES18_NSW_INS5_IJS19_NSA_ILi32EEEEEENS5_IJS20_SB_EEEEEEENS4_39AutoVectorizingCopyWithAssumedAlignmentILi128EEENS4_14SM90_TMA_STOREES24_S26_S26_EEEvvEEEEvNT_6ParamsE,"a",@progbits
	.sectionflags	@""
	.align	4
.nv.constant0._ZN7cutlass13device_kernelINS_4gemm6kernel13GemmUniversalIN4cute5tupleIJiiiiEEENS1_10collective13CollectiveMmaINS1_35MainloopSm100TmaUmmaWarpSpecializedILi3ELi2ELi4ENS5_IJNS4_1CILi1EEESB_SB_EEEEENS5_IJNSA_ILi64EEENSA_ILi160EEENSA_ILi256EEEEEENS_12float_e4m3_tENS5_IJlSB_lEEESI_SJ_NS4_8TiledMMAINS4_8MMA_AtomIJNS4_10MMA_TraitsINS4_19SM100_MMA_F8F6F4_SSEJSI_SI_fSE_SF_NS4_17integral_constantINS4_4UMMA5MajorELSQ_0EEESR_NSO_INSP_7ScaleInELSS_0EEEST_EEEEEENS4_6LayoutISC_NS5_IJNSA_ILi0EEESX_SX_EEEEENS5_IJNS4_10UnderscoreES10_S10_EEEEENS4_13SM90_TMA_LOADENS4_14ComposedLayoutINS4_7SwizzleILi3ELi4ELi3EEENS4_18smem_ptr_flag_bitsILi8EEENSW_INS5_IJNSA_ILi8EEENSA_ILi128EEEEEENS5_IJS1A_SB_EEEEEEEvNS4_8identityES13_S1E_vS1F_EENS_8epilogue10collective18CollectiveEpilogueINS1H_23Sm100TmaWarpSpecializedILi1ELi1ELi80ELb0ELb0EEEJSH_NS5_IJNSW_ISE_SB_EENSW_ISF_SB_EEEEESI_SJ_SI_SJ_NS1H_6fusion15FusionCallbacksIS1L_NS1P_17LinearCombinationISI_fSI_fLNS_15FloatRoundStyleE2EEESH_S1O_JEEENS4_5SM1004TMEM4LOAD26SM100_TMEM_LOAD_16dp32b16xES13_NS14_INS15_ILi1ELi4ELi3EEES18_NSW_INS5_IJS19_NSA_ILi32EEEEEENS5_IJS20_SB_EEEEEEENS4_39AutoVectorizingCopyWithAssumedAlignmentILi128EEENS4_14SM90_TMA_STOREES24_S26_S26_EEEvvEEEEvNT_6ParamsE:
	.zero		2944


//--------------------- SYMBOLS --------------------------

	.type		.nv.reservedSmem.offset0,@object
	.size		.nv.reservedSmem.offset0,0x4
	.type		.nv.reservedSmem.cap,@object
	.size		.nv.reservedSmem.cap,0x4
	.type		__assertfail,@function
